# CuTe-DSL kernel — source=cudnn_frontend_dsl family=grouped_gemm_swiglu
# config = {"ab_dtype": "Float8E4M3FN", "sf_vec": 16, "d_dtype": "BFloat16", "vector_f32": true, "mma_mn": [128, 256], "cluster_mn": [2, 1]}


// ===== COMPILED SASS (sm_100a) =====

	.target	sm_100a

	.elftype	@"ET_EXEC"


//--------------------- .note.nv.tkinfo           --------------------------
	.section	.note.nv.tkinfo,"",@"SHT_NOTE"
	.sectionflags	@"SHF_NOTE_NV_TKINFO"
	.tkinfo
        /*0018*/ 	.word	0x00000081
        /*0030*/ 	.string	""
        /*0030*/ 	.string	"ptxas"
        /*0030*/ 	.string	"Cuda compilation tools, release 12.9, V12.9.83"
        /*0030*/ 	.string	"Build system must define TOOLS_VERSION_EXTENDED"
        /*0030*/ 	.string	"-O 3 -arch sm_100a "



//--------------------- .note.nv.cuver            --------------------------
	.section	.note.nv.cuver,"",@"SHT_NOTE"
	.sectionflags	@"SHF_NOTE_NV_CUVER"
        /*0018*/ 	.short	0x0001
        /*001a*/ 	.short	0x0064
        /*001c*/ 	.short	0x0001
        /*001e*/ 	.short	0x0000
        /*0020*/ 	.short	0x0001
        /*0022*/ 	.short	0x0000


//--------------------- .nv.info                  --------------------------
	.section	.nv.info,"",@"SHT_CUDA_INFO"
	.align	4


	//----- nvinfo : EIATTR_REGCOUNT
	.align		4
        /*0000*/ 	.byte	0x04, 0x2f
        /*0002*/ 	.short	(.L_4 - .L_3)
	.align		4
.L_3:
        /*0004*/ 	.word	index@(kernel_cutlass_kernel_cudnngrouped_gemmgrouped_gemm_swiglugrouped_gemm_swiglu_quantBlockScaledContiguousGroupedGemmKernel_object_at__TiledMMA_ThrLayoutVMNK11110000_PermutationMNK____MMAAt_0)
        /*0008*/ 	.word	0x00000086


	//----- nvinfo : EIATTR_FRAME_SIZE
	.align		4
.L_4:
        /*000c*/ 	.byte	0x04, 0x11
        /*000e*/ 	.short	(.L_6 - .L_5)
	.align		4
.L_5:
        /*0010*/ 	.word	index@($__internal_2_$__cuda_sm10x_tcgen05_guardrail_trap_unallocated_columns_being_dealloced)
        /*0014*/ 	.word	0x00000000


	//----- nvinfo : EIATTR_FRAME_SIZE
	.align		4
.L_6:
        /*0018*/ 	.byte	0x04, 0x11
        /*001a*/ 	.short	(.L_8 - .L_7)
	.align		4
.L_7:
        /*001c*/ 	.word	index@($__internal_1_$__cuda_sm10x_tcgen05_guardrail_trap_phase_invalid_during_alloc)
        /*0020*/ 	.word	0x00000000


	//----- nvinfo : EIATTR_FRAME_SIZE
	.align		4
.L_8:
        /*0024*/ 	.byte	0x04, 0x11
        /*0026*/ 	.short	(.L_10 - .L_9)
	.align		4
.L_9:
        /*0028*/ 	.word	index@($__internal_0_$__cuda_sm10x_tcgen05_guardrail_trap_col_being_dealloced_not_returned_by_alloc)
        /*002c*/ 	.word	0x00000000


	//----- nvinfo : EIATTR_FRAME_SIZE
	.align		4
.L_10:
        /*0030*/ 	.byte	0x04, 0x11
        /*0032*/ 	.short	(.L_12 - .L_11)
	.align		4
.L_11:
        /*0034*/ 	.word	index@(kernel_cutlass_kernel_cudnngrouped_gemmgrouped_gemm_swiglugrouped_gemm_swiglu_quantBlockScaledContiguousGroupedGemmKernel_object_at__TiledMMA_ThrLayoutVMNK11110000_PermutationMNK____MMAAt_0)
        /*0038*/ 	.word	0x00000000


	//----- nvinfo : EIATTR_MIN_STACK_SIZE
	.align		4
.L_12:
        /*003c*/ 	.byte	0x04, 0x12
        /*003e*/ 	.short	(.L_14 - .L_13)
	.align		4
.L_13:
        /*0040*/ 	.word	index@(kernel_cutlass_kernel_cudnngrouped_gemmgrouped_gemm_swiglugrouped_gemm_swiglu_quantBlockScaledContiguousGroupedGemmKernel_object_at__TiledMMA_ThrLayoutVMNK11110000_PermutationMNK____MMAAt_0)
        /*0044*/ 	.word	0x00000000
.L_14:


//--------------------- .nv.info.kernel_cutlass_kernel_cudnngrouped_gemmgrouped_gemm_swiglugrouped_gemm_swiglu_quantBlockScaledContiguousGroupedGemmKernel_object_at__TiledMMA_ThrLayoutVMNK11110000_PermutationMNK____MMAAt_0 --------------------------
	.section	.nv.info.kernel_cutlass_kernel_cudnngrouped_gemmgrouped_gemm_swiglugrouped_gemm_swiglu_quantBlockScaledContiguousGroupedGemmKernel_object_at__TiledMMA_ThrLayoutVMNK11110000_PermutationMNK____MMAAt_0,"",@"SHT_CUDA_INFO"
	.sectionflags	@""
	.align	4


	//----- nvinfo : EIATTR_CUDA_API_VERSION
	.align		4
        /*0000*/ 	.byte	0x04, 0x37
        /*0002*/ 	.short	(.L_16 - .L_15)
.L_15:
        /*0004*/ 	.word	0x00000081


	//----- nvinfo : EIATTR_KPARAM_INFO
	.align		4
.L_16:
        /*0008*/ 	.byte	0x04, 0x17
        /*000a*/ 	.short	(.L_18 - .L_17)
.L_17:
        /*000c*/ 	.word	0x00000000
        /*0010*/ 	.short	0x000f
        /*0012*/ 	.short	0x03f8
        /*0014*/ 	.byte	0x00, 0xf0, 0x31, 0x00


	//----- nvinfo : EIATTR_KPARAM_INFO
	.align		4
.L_18:
        /*0018*/ 	.byte	0x04, 0x17
        /*001a*/ 	.short	(.L_20 - .L_19)
.L_19:
        /*001c*/ 	.word	0x00000000
        /*0020*/ 	.short	0x000e
        /*0022*/ 	.short	0x03ec
        /*0024*/ 	.byte	0x00, 0xf0, 0x31, 0x00


	//----- nvinfo : EIATTR_KPARAM_INFO
	.align		4
.L_20:
        /*0028*/ 	.byte	0x04, 0x17
        /*002a*/ 	.short	(.L_22 - .L_21)
.L_21:
        /*002c*/ 	.word	0x00000000
        /*0030*/ 	.short	0x000d
        /*0032*/ 	.short	0x03e0
        /*0034*/ 	.byte	0x00, 0xf0, 0x31, 0x00


	//----- nvinfo : EIATTR_KPARAM_INFO
	.align		4
.L_22:
        /*0038*/ 	.byte	0x04, 0x17
        /*003a*/ 	.short	(.L_24 - .L_23)
.L_23:
        /*003c*/ 	.word	0x00000000
        /*0040*/ 	.short	0x000c
        /*0042*/ 	.short	0x03d8
        /*0044*/ 	.byte	0x00, 0xf0, 0x21, 0x00


	//----- nvinfo : EIATTR_KPARAM_INFO
	.align		4
.L_24:
        /*0048*/ 	.byte	0x04, 0x17
        /*004a*/ 	.short	(.L_26 - .L_25)
.L_25:
        /*004c*/ 	.word	0x00000000
        /*0050*/ 	.short	0x000b
        /*0052*/ 	.short	0x03d0
        /*0054*/ 	.byte	0x00, 0xf0, 0x21, 0x00


	//----- nvinfo : EIATTR_KPARAM_INFO
	.align		4
.L_26:
        /*0058*/ 	.byte	0x04, 0x17
        /*005a*/ 	.short	(.L_28 - .L_27)
.L_27:
        /*005c*/ 	.word	0x00000000
        /*0060*/ 	.short	0x000a
        /*0062*/ 	.short	0x03c8
        /*0064*/ 	.byte	0x00, 0xf0, 0x21, 0x00


	//----- nvinfo : EIATTR_KPARAM_INFO
	.align		4
.L_28:
        /*0068*/ 	.byte	0x04, 0x17
        /*006a*/ 	.short	(.L_30 - .L_29)
.L_29:
        /*006c*/ 	.word	0x00000000
        /*0070*/ 	.short	0x0009
        /*0072*/ 	.short	0x03c0
        /*0074*/ 	.byte	0x00, 0xf0, 0x21, 0x00


	//----- nvinfo : EIATTR_KPARAM_INFO
	.align		4
.L_30:
        /*0078*/ 	.byte	0x04, 0x17
        /*007a*/ 	.short	(.L_32 - .L_31)
.L_31:
        /*007c*/ 	.word	0x00000000
        /*0080*/ 	.short	0x0008
        /*0082*/ 	.short	0x0340
        /*0084*/ 	.byte	0x00, 0xf0, 0x01, 0x02


	//----- nvinfo : EIATTR_KPARAM_INFO
	.align		4
.L_32:
        /*0088*/ 	.byte	0x04, 0x17
        /*008a*/ 	.short	(.L_34 - .L_33)
.L_33:
        /*008c*/ 	.word	0x00000000
        /*0090*/ 	.short	0x0007
        /*0092*/ 	.short	0x02c0
        /*0094*/ 	.byte	0x00, 0xf0, 0x01, 0x02


	//----- nvinfo : EIATTR_KPARAM_INFO
	.align		4
.L_34:
        /*0098*/ 	.byte	0x04, 0x17
        /*009a*/ 	.short	(.L_36 - .L_35)
.L_35:
        /*009c*/ 	.word	0x00000000
        /*00a0*/ 	.short	0x0006
        /*00a2*/ 	.short	0x0240
        /*00a4*/ 	.byte	0x00, 0xf0, 0x01, 0x02


	//----- nvinfo : EIATTR_KPARAM_INFO
	.align		4
.L_36:
        /*00a8*/ 	.byte	0x04, 0x17
        /*00aa*/ 	.short	(.L_38 - .L_37)
.L_37:
        /*00ac*/ 	.word	0x00000000
        /*00b0*/ 	.short	0x0005
        /*00b2*/ 	.short	0x01c0
        /*00b4*/ 	.byte	0x00, 0xf0, 0x01, 0x02


	//----- nvinfo : EIATTR_KPARAM_INFO
	.align		4
.L_38:
        /*00b8*/ 	.byte	0x04, 0x17
        /*00ba*/ 	.short	(.L_40 - .L_39)
.L_39:
        /*00bc*/ 	.word	0x00000000
        /*00c0*/ 	.short	0x0004
        /*00c2*/ 	.short	0x0140
        /*00c4*/ 	.byte	0x00, 0xf0, 0x01, 0x02


	//----- nvinfo : EIATTR_KPARAM_INFO
	.align		4
.L_40:
        /*00c8*/ 	.byte	0x04, 0x17
        /*00ca*/ 	.short	(.L_42 - .L_41)
.L_41:
        /*00cc*/ 	.word	0x00000000
        /*00d0*/ 	.short	0x0003
        /*00d2*/ 	.short	0x00c0
        /*00d4*/ 	.byte	0x00, 0xf0, 0x01, 0x02


	//----- nvinfo : EIATTR_KPARAM_INFO
	.align		4
.L_42:
        /*00d8*/ 	.byte	0x04, 0x17
        /*00da*/ 	.short	(.L_44 - .L_43)
.L_43:
        /*00dc*/ 	.word	0x00000000
        /*00e0*/ 	.short	0x0002
        /*00e2*/ 	.short	0x0040
        /*00e4*/ 	.byte	0x00, 0xf0, 0x01, 0x02


	//----- nvinfo : EIATTR_KPARAM_INFO
	.align		4
.L_44:
        /*00e8*/ 	.byte	0x04, 0x17
        /*00ea*/ 	.short	(.L_46 - .L_45)
.L_45:
        /*00ec*/ 	.word	0x00000000
        /*00f0*/ 	.short	0x0001
        /*00f2*/ 	.short	0x000c
        /*00f4*/ 	.byte	0x00, 0xf0, 0x31, 0x00


	//----- nvinfo : EIATTR_KPARAM_INFO
	.align		4
.L_46:
        /*00f8*/ 	.byte	0x04, 0x17
        /*00fa*/ 	.short	(.L_48 - .L_47)
.L_47:
        /*00fc*/ 	.word	0x00000000
        /*0100*/ 	.short	0x0000
        /*0102*/ 	.short	0x0000
        /*0104*/ 	.byte	0x00, 0xf0, 0x31, 0x00


	//----- nvinfo : EIATTR_AT_ENTRY_FRAGMENTS
	.align		4
.L_48:
        /*0108*/ 	.byte	0x04, 0x4f
        /*010a*/ 	.short	(.L_50 - .L_49)


	//   ....[0]....
.L_49:
        /*010c*/ 	.word	0x00000004


	//----- nvinfo : EIATTR_RESERVED_SMEM_USED
	.align		4
.L_50:
        /*0110*/ 	.byte	0x01, 0x41
	.zero		2


	//----- nvinfo : EIATTR_SPARSE_MMA_MASK
	.align		4
        /*0114*/ 	.byte	0x03, 0x50
        /*0116*/ 	.short	0x0000


	//----- nvinfo : EIATTR_TCGEN05_1CTA_USED
	.align		4
        /*0118*/ 	.byte	0x01, 0x51
	.zero		2


	//----- nvinfo : EIATTR_MAXREG_COUNT
	.align		4
        /*011c*/ 	.byte	0x03, 0x1b
        /*011e*/ 	.short	0x00ff


	//----- nvinfo : EIATTR_NUM_BARRIERS
	.align		4
        /*0120*/ 	.byte	0x02, 0x4c
        /*0122*/ 	.byte	0x05
	.zero		1


	//----- nvinfo : EIATTR_INT_WARP_WIDE_INSTR_OFFSETS
	.align		4
        /*0124*/ 	.byte	0x04, 0x31
        /*0126*/ 	.short	(.L_52 - .L_51)


	//   ....[0]....
.L_51:
        /*0128*/ 	.word	0x00004750


	//   ....[1]....
        /*012c*/ 	.word	0x00004790


	//----- nvinfo : EIATTR_COOP_GROUP_MASK_REGIDS
	.align		4
.L_52:
        /*0130*/ 	.byte	0x04, 0x29
        /*0132*/ 	.short	(.L_54 - .L_53)


	//   ....[0]....
.L_53:
        /*0134*/ 	.word	0xffffffff


	//   ....[1]....
        /*0138*/ 	.word	0xffffffff


	//   ....[2]....
        /*013c*/ 	.word	0xffffffff


	//   ....[3]....
        /*0140*/ 	.word	0xffffffff


	//   ....[4]....
        /*0144*/ 	.word	0xffffffff


	//   ....[5]....
        /*0148*/ 	.word	0xffffffff


	//   ....[6]....
        /*014c*/ 	.word	0xffffffff


	//   ....[7]....
        /*0150*/ 	.word	0xffffffff


	//   ....[8]....
        /*0154*/ 	.word	0xffffffff


	//   ....[9]....
        /*0158*/ 	.word	0xffffffff


	//   ....[10]....
        /*015c*/ 	.word	0xffffffff


	//   ....[11]....
        /*0160*/ 	.word	0xffffffff


	//----- nvinfo : EIATTR_COOP_GROUP_INSTR_OFFSETS
	.align		4
.L_54:
        /*0164*/ 	.byte	0x04, 0x28
        /*0166*/ 	.short	(.L_56 - .L_55)


	//   ....[0]....
.L_55:
        /*0168*/ 	.word	0x00000150


	//   ....[1]....
        /*016c*/ 	.word	0x00000470


	//   ....[2]....
        /*0170*/ 	.word	0x000005e0


	//   ....[3]....
        /*0174*/ 	.word	0x000007a0


	//   ....[4]....
        /*0178*/ 	.word	0x00000b50


	//   ....[5]....
        /*017c*/ 	.word	0x00000db0


	//   ....[6]....
        /*0180*/ 	.word	0x00000e10


	//   ....[7]....
        /*0184*/ 	.word	0x00002650


	//   ....[8]....
        /*0188*/ 	.word	0x00002910


	//   ....[9]....
        /*018c*/ 	.word	0x00004380


	//   ....[10]....
        /*0190*/ 	.word	0x000045f0


	//   ....[11]....
        /*0194*/ 	.word	0x00004840


	//----- nvinfo : EIATTR_VRC_CTA_INIT_COUNT
	.align		4
.L_56:
        /*0198*/ 	.byte	0x02, 0x4a
        /*019a*/ 	.byte	0x80
	.zero		1


	//----- nvinfo : EIATTR_MBARRIER_INSTR_OFFSETS
	.align		4
        /*019c*/ 	.byte	0x04, 0x39
        /*019e*/ 	.short	(.L_58 - .L_57)


	//   ....[0]....
.L_57:
        /*01a0*/ 	.word	0x000003c0
        /*01a4*/ 	.word	0x000000ff
        /*01a8*/ 	.word	0x00000000
        /*01ac*/ 	.short	0x0100
        /*01ae*/ 	.byte	0x05
	.zero		1


	//   ....[1]....
        /*01b0*/ 	.word	0x000003d0
        /*01b4*/ 	.word	0x000000ff
        /*01b8*/ 	.word	0x00000008
        /*01bc*/ 	.short	0x0100
        /*01be*/ 	.byte	0x05
	.zero		1


	//   ....[2]....
        /*01c0*/ 	.word	0x000003e0
        /*01c4*/ 	.word	0x000000ff
        /*01c8*/ 	.word	0x00000010
        /*01cc*/ 	.short	0x0100
        /*01ce*/ 	.byte	0x05
	.zero		1


	//   ....[3]....
        /*01d0*/ 	.word	0x000003f0
        /*01d4*/ 	.word	0x000000ff
        /*01d8*/ 	.word	0x00000018
        /*01dc*/ 	.short	0x0100
        /*01de*/ 	.byte	0x05
	.zero		1


	//   ....[4]....
        /*01e0*/ 	.word	0x00000400
        /*01e4*/ 	.word	0x000000ff
        /*01e8*/ 	.word	0x00000020
        /*01ec*/ 	.short	0x0100
        /*01ee*/ 	.byte	0x05
	.zero		1


	//   ....[5]....
        /*01f0*/ 	.word	0x00000410
        /*01f4*/ 	.word	0x000000ff
        /*01f8*/ 	.word	0x00000028
        /*01fc*/ 	.short	0x0100
        /*01fe*/ 	.byte	0x05
	.zero		1


	//   ....[6]....
        /*0200*/ 	.word	0x00000580
        /*0204*/ 	.word	0x000000ff
        /*0208*/ 	.word	0x00000030
        /*020c*/ 	.short	0x0100
        /*020e*/ 	.byte	0x06
	.zero		1


	//   ....[7]....
        /*0210*/ 	.word	0x00000590
        /*0214*/ 	.word	0x000000ff
        /*0218*/ 	.word	0x00000038
        /*021c*/ 	.short	0x0100
        /*021e*/ 	.byte	0x06
	.zero		1


	//   ....[8]....
        /*0220*/ 	.word	0x00000700
        /*0224*/ 	.word	0x000000ff
        /*0228*/ 	.word	0x00000040
        /*022c*/ 	.short	0x0100
        /*022e*/ 	.byte	0x06
	.zero		1


	//   ....[9]....
        /*0230*/ 	.word	0x00000710
        /*0234*/ 	.word	0x000000ff
        /*0238*/ 	.word	0x00000048
        /*023c*/ 	.short	0x0100
        /*023e*/ 	.byte	0x06
	.zero		1


	//   ....[10]....
        /*0240*/ 	.word	0x00000720
        /*0244*/ 	.word	0x000000ff
        /*0248*/ 	.word	0x00000050
        /*024c*/ 	.short	0x0100
        /*024e*/ 	.byte	0x06
	.zero		1


	//   ....[11]....
        /*0250*/ 	.word	0x00000730
        /*0254*/ 	.word	0x000000ff
        /*0258*/ 	.word	0x00000058
        /*025c*/ 	.short	0x0100
        /*025e*/ 	.byte	0x06
	.zero		1


	//   ....[12]....
        /*0260*/ 	.word	0x00000e70
        /*0264*/ 	.word	0x0000000e
        /*0268*/ 	.word	0x00000050
        /*026c*/ 	.short	0x010a
        /*026e*/ 	.byte	0xff
	.zero		1


	//   ....[13]....
        /*0270*/ 	.word	0x00000f50
        /*0274*/ 	.word	0x0000000e
        /*0278*/ 	.word	0x00000040
        /*027c*/ 	.short	0x0101
        /*027e*/ 	.byte	0xff
	.zero		1


	//   ....[14]....
        /*0280*/ 	.word	0x00001180
        /*0284*/ 	.word	0x00000002
        /*0288*/ 	.word	0x00000050
        /*028c*/ 	.short	0x010a
        /*028e*/ 	.byte	0xff
	.zero		1


	//   ....[15]....
        /*0290*/ 	.word	0x000012a0
        /*0294*/ 	.word	0x00000002
        /*0298*/ 	.word	0x00000040
        /*029c*/ 	.short	0x0101
        /*029e*/ 	.byte	0xff
	.zero		1


	//   ....[16]....
        /*02a0*/ 	.word	0x000012b0
        /*02a4*/ 	.word	0x00000003
        /*02a8*/ 	.word	0x00000050
        /*02ac*/ 	.short	0x010a
        /*02ae*/ 	.byte	0xff
	.zero		1


	//   ....[17]....
        /*02b0*/ 	.word	0x00001310
        /*02b4*/ 	.word	0x000000ff
        /*02b8*/ 	.word	0x00000040
        /*02bc*/ 	.short	0x010a
        /*02be*/ 	.byte	0x20
	.zero		1


	//   ....[18]....
        /*02c0*/ 	.word	0x00001390
        /*02c4*/ 	.word	0x000000ff
        /*02c8*/ 	.word	0x00000050
        /*02cc*/ 	.short	0x0101
        /*02ce*/ 	.byte	0x20
	.zero		1


	//   ....[19]....
        /*02d0*/ 	.word	0x00001550
        /*02d4*/ 	.word	0x000000ff
        /*02d8*/ 	.word	0x00000018
        /*02dc*/ 	.short	0x010a
        /*02de*/ 	.byte	0x05
	.zero		1


	//   ....[20]....
        /*02e0*/ 	.word	0x000016c0
        /*02e4*/ 	.word	0x000000ff
        /*02e8*/ 	.word	0x00000018
        /*02ec*/ 	.short	0x010a
        /*02ee*/ 	.byte	0x05
	.zero		1


	//   ....[21]....
        /*02f0*/ 	.word	0x00001830
        /*02f4*/ 	.word	0x000000ff
        /*02f8*/ 	.word	0x00000018
        /*02fc*/ 	.short	0x010a
        /*02fe*/ 	.byte	0x1f
	.zero		1


	//   ....[22]....
        /*0300*/ 	.word	0x00001870
        /*0304*/ 	.word	0x00000003
        /*0308*/ 	.word	0x00000040
        /*030c*/ 	.short	0x010a
        /*030e*/ 	.byte	0xff
	.zero		1


	//   ....[23]....
        /*0310*/ 	.word	0x00001900
        /*0314*/ 	.word	0x00000003
        /*0318*/ 	.word	0x00000050
        /*031c*/ 	.short	0x0101
        /*031e*/ 	.byte	0xff
	.zero		1


	//   ....[24]....
        /*0320*/ 	.word	0x00001a30
        /*0324*/ 	.word	0x000000ff
        /*0328*/ 	.word	0x00000018
        /*032c*/ 	.short	0x010a
        /*032e*/ 	.byte	0x04
	.zero		1


	//   ....[25]....
        /*0330*/ 	.word	0x00001af0
        /*0334*/ 	.word	0x000000ff
        /*0338*/ 	.word	0x00000040
        /*033c*/ 	.short	0x010a
        /*033e*/ 	.byte	0x0c
	.zero		1


	//   ....[26]....
        /*0340*/ 	.word	0x00001b70
        /*0344*/ 	.word	0x000000ff
        /*0348*/ 	.word	0x00000050
        /*034c*/ 	.short	0x0101
        /*034e*/ 	.byte	0x0c
	.zero		1


	//   ....[27]....
        /*0350*/ 	.word	0x00001fe0
        /*0354*/ 	.word	0x000000ff
        /*0358*/ 	.word	0x00000000
        /*035c*/ 	.short	0x010a
        /*035e*/ 	.byte	0x11
	.zero		1


	//   ....[28]....
        /*0360*/ 	.word	0x00002000
        /*0364*/ 	.word	0x000000ff
        /*0368*/ 	.word	0x00000038
        /*036c*/ 	.short	0x010a
        /*036e*/ 	.byte	0x0c
	.zero		1


	//   ....[29]....
        /*0370*/ 	.word	0x00002020
        /*0374*/ 	.word	0x000000ff
        /*0378*/ 	.word	0x00000038
        /*037c*/ 	.short	0x010a
        /*037e*/ 	.byte	0x0c
	.zero		1


	//   ....[30]....
        /*0380*/ 	.word	0x00002290
        /*0384*/ 	.word	0x000000ff
        /*0388*/ 	.word	0x00000000
        /*038c*/ 	.short	0x010a
        /*038e*/ 	.byte	0x0d
	.zero		1


	//   ....[31]....
        /*0390*/ 	.word	0x00002420
        /*0394*/ 	.word	0x000000ff
        /*0398*/ 	.word	0x00000000
        /*039c*/ 	.short	0x010a
        /*039e*/ 	.byte	0x10
	.zero		1


	//   ....[32]....
        /*03a0*/ 	.word	0x000024b0
        /*03a4*/ 	.word	0x000000ff
        /*03a8*/ 	.word	0x00000038
        /*03ac*/ 	.short	0x010a
        /*03ae*/ 	.byte	0x0c
	.zero		1


	//   ....[33]....
        /*03b0*/ 	.word	0x000024c0
        /*03b4*/ 	.word	0x00000003
        /*03b8*/ 	.word	0x00000040
        /*03bc*/ 	.short	0x010a
        /*03be*/ 	.byte	0xff
	.zero		1


	//   ....[34]....
        /*03c0*/ 	.word	0x00002570
        /*03c4*/ 	.word	0x00000003
        /*03c8*/ 	.word	0x00000050
        /*03cc*/ 	.short	0x0101
        /*03ce*/ 	.byte	0xff
	.zero		1


	//   ....[35]....
        /*03d0*/ 	.word	0x000025e0
        /*03d4*/ 	.word	0x000000ff
        /*03d8*/ 	.word	0x00000038
        /*03dc*/ 	.short	0x010a
        /*03de*/ 	.byte	0x0c
	.zero		1


	//   ....[36]....
        /*03e0*/ 	.word	0x00002980
        /*03e4*/ 	.word	0x00000057
        /*03e8*/ 	.word	0x00000040
        /*03ec*/ 	.short	0x010a
        /*03ee*/ 	.byte	0xff
	.zero		1


	//   ....[37]....
        /*03f0*/ 	.word	0x000029e0
        /*03f4*/ 	.word	0x00000057
        /*03f8*/ 	.word	0x00000050
        /*03fc*/ 	.short	0x0101
        /*03fe*/ 	.byte	0xff
	.zero		1


	//   ....[38]....
        /*0400*/ 	.word	0x00002e10
        /*0404*/ 	.word	0x00000057
        /*0408*/ 	.word	0x00000030
        /*040c*/ 	.short	0x010a
        /*040e*/ 	.byte	0xff
	.zero		1


	//   ....[39]....
        /*0410*/ 	.word	0x00003260
        /*0414*/ 	.word	0x00000057
        /*0418*/ 	.word	0x00000038
        /*041c*/ 	.short	0x0101
        /*041e*/ 	.byte	0xff
	.zero		1


	//   ....[40]....
        /*0420*/ 	.word	0x00004340
        /*0424*/ 	.word	0x00000003
        /*0428*/ 	.word	0x00000040
        /*042c*/ 	.short	0x010a
        /*042e*/ 	.byte	0xff
	.zero		1


	//   ....[41]....
        /*0430*/ 	.word	0x000043f0
        /*0434*/ 	.word	0x00000003
        /*0438*/ 	.word	0x00000050
        /*043c*/ 	.short	0x0101
        /*043e*/ 	.byte	0xff
	.zero		1


	//   ....[42]....
        /*0440*/ 	.word	0x00004890
        /*0444*/ 	.word	0x0000000e
        /*0448*/ 	.word	0x00000050
        /*044c*/ 	.short	0x010a
        /*044e*/ 	.byte	0xff
	.zero		1


	//   ....[43]....
        /*0450*/ 	.word	0x000048f0
        /*0454*/ 	.word	0x00000002
        /*0458*/ 	.word	0x00000050
        /*045c*/ 	.short	0x010a
        /*045e*/ 	.byte	0xff
	.zero		1


	//   ....[44]....
        /*0460*/ 	.word	0x00004950
        /*0464*/ 	.word	0x00000003
        /*0468*/ 	.word	0x00000050
        /*046c*/ 	.short	0x010a
        /*046e*/ 	.byte	0xff
	.zero		1


	//   ....[45]....
        /*0470*/ 	.word	0x000049b0
        /*0474*/ 	.word	0x00000000
        /*0478*/ 	.word	0x00000040
        /*047c*/ 	.short	0x010a
        /*047e*/ 	.byte	0xff
	.zero		1


	//   ....[46]....
        /*0480*/ 	.word	0x00004a30
        /*0484*/ 	.word	0x00000003
        /*0488*/ 	.word	0x00000018
        /*048c*/ 	.short	0x010a
        /*048e*/ 	.byte	0xff
	.zero		1


	//   ....[47]....
        /*0490*/ 	.word	0x00004a90
        /*0494*/ 	.word	0x00000003
        /*0498*/ 	.word	0x00000040
        /*049c*/ 	.short	0x010a
        /*049e*/ 	.byte	0xff
	.zero		1


	//   ....[48]....
        /*04a0*/ 	.word	0x00004b10
        /*04a4*/ 	.word	0x00000000
        /*04a8*/ 	.word	0x00000018
        /*04ac*/ 	.short	0x010a
        /*04ae*/ 	.byte	0xff
	.zero		1


	//   ....[49]....
        /*04b0*/ 	.word	0x00004b70
        /*04b4*/ 	.word	0x00000002
        /*04b8*/ 	.word	0x00000040
        /*04bc*/ 	.short	0x010a
        /*04be*/ 	.byte	0xff
	.zero		1


	//   ....[50]....
        /*04c0*/ 	.word	0x00004bf0
        /*04c4*/ 	.word	0x00000000
        /*04c8*/ 	.word	0x00000038
        /*04cc*/ 	.short	0x010a
        /*04ce*/ 	.byte	0xff
	.zero		1


	//   ....[51]....
        /*04d0*/ 	.word	0x00004c70
        /*04d4*/ 	.word	0x00000000
        /*04d8*/ 	.word	0x00000000
        /*04dc*/ 	.short	0x010a
        /*04de*/ 	.byte	0xff
	.zero		1


	//   ....[52]....
        /*04e0*/ 	.word	0x00004ce0
        /*04e4*/ 	.word	0x00000003
        /*04e8*/ 	.word	0x00000040
        /*04ec*/ 	.short	0x010a
        /*04ee*/ 	.byte	0xff
	.zero		1


	//   ....[53]....
        /*04f0*/ 	.word	0x00004d60
        /*04f4*/ 	.word	0x00000000
        /*04f8*/ 	.word	0x00000038
        /*04fc*/ 	.short	0x010a
        /*04fe*/ 	.byte	0xff
	.zero		1


	//   ....[54]....
        /*0500*/ 	.word	0x00004db0
        /*0504*/ 	.word	0x00000057
        /*0508*/ 	.word	0x00000040
        /*050c*/ 	.short	0x010a
        /*050e*/ 	.byte	0xff
	.zero		1


	//   ....[55]....
        /*0510*/ 	.word	0x00004e10
        /*0514*/ 	.word	0x00000057
        /*0518*/ 	.word	0x00000030
        /*051c*/ 	.short	0x010a
        /*051e*/ 	.byte	0xff
	.zero		1


	//   ....[56]....
        /*0520*/ 	.word	0x00004e70
        /*0524*/ 	.word	0x00000003
        /*0528*/ 	.word	0x00000040
        /*052c*/ 	.short	0x010a
        /*052e*/ 	.byte	0xff
	.zero		1


	//----- nvinfo : EIATTR_NUM_MBARRIERS
	.align		4
.L_58:
        /*0530*/ 	.byte	0x03, 0x38
        /*0532*/ 	.short	0x000c


	//----- nvinfo : EIATTR_EXIT_INSTR_OFFSETS
	.align		4
        /*0534*/ 	.byte	0x04, 0x1c
        /*0536*/ 	.short	(.L_60 - .L_59)


	//   ....[0]....
.L_59:
        /*0538*/ 	.word	0x00002610


	//   ....[1]....
        /*053c*/ 	.word	0x00004870


	//----- nvinfo : EIATTR_MAX_THREADS
	.align		4
.L_60:
        /*0540*/ 	.byte	0x04, 0x05
        /*0542*/ 	.short	(.L_62 - .L_61)
.L_61:
        /*0544*/ 	.word	0x000000e0
        /*0548*/ 	.word	0x00000001
        /*054c*/ 	.word	0x00000001


	//----- nvinfo : EIATTR_CRS_STACK_SIZE
	.align		4
.L_62:
        /*0550*/ 	.byte	0x04, 0x1e
        /*0552*/ 	.short	(.L_64 - .L_63)
.L_63:
        /*0554*/ 	.word	0x00000000


	//----- nvinfo : EIATTR_CBANK_PARAM_SIZE
	.align		4
.L_64:
        /*0558*/ 	.byte	0x03, 0x19
        /*055a*/ 	.short	0x0404


	//----- nvinfo : EIATTR_PARAM_CBANK
	.align		4
        /*055c*/ 	.byte	0x04, 0x0a
        /*055e*/ 	.short	(.L_66 - .L_65)
	.align		4
.L_65:
        /*0560*/ 	.word	index@(.nv.constant0.kernel_cutlass_kernel_cudnngrouped_gemmgrouped_gemm_swiglugrouped_gemm_swiglu_quantBlockScaledContiguousGroupedGemmKernel_object_at__TiledMMA_ThrLayoutVMNK11110000_PermutationMNK____MMAAt_0)
        /*0564*/ 	.short	0x0380
        /*0566*/ 	.short	0x0404


	//----- nvinfo : EIATTR_SW_WAR
	.align		4
.L_66:
        /*0568*/ 	.byte	0x04, 0x36
        /*056a*/ 	.short	(.L_68 - .L_67)
.L_67:
        /*056c*/ 	.word	0x00000008
.L_68:


//--------------------- .nv.compat                --------------------------
	.section	.nv.compat,"",@"SHT_CUDA_COMPAT_INFO"
	.align	4
        /*0000*/ 	.byte	0x02, 0x02, 0x02, 0x00, 0x02, 0x05, 0x05, 0x00, 0x02, 0x03, 0x01, 0x00, 0x02, 0x06, 0x01, 0x00


//--------------------- .nv.callgraph             --------------------------
	.section	.nv.callgraph,"",@"SHT_CUDA_CALLGRAPH"
	.align	4
	.sectionentsize	8
	.align		4
        /*0000*/ 	.word	0x00000000
	.align		4
        /*0004*/ 	.word	0xffffffff
	.align		4
        /*0008*/ 	.word	0x00000000
	.align		4
        /*000c*/ 	.word	0xfffffffe
	.align		4
        /*0010*/ 	.word	0x00000000
	.align		4
        /*0014*/ 	.word	0xfffffffd
	.align		4
        /*0018*/ 	.word	0x00000000
	.align		4
        /*001c*/ 	.word	0xfffffffc


//--------------------- .text.kernel_cutlass_kernel_cudnngrouped_gemmgrouped_gemm_swiglugrouped_gemm_swiglu_quantBlockScaledContiguousGroupedGemmKernel_object_at__TiledMMA_ThrLayoutVMNK11110000_PermutationMNK____MMAAt_0 --------------------------
	.section	.text.kernel_cutlass_kernel_cudnngrouped_gemmgrouped_gemm_swiglugrouped_gemm_swiglu_quantBlockScaledContiguousGroupedGemmKernel_object_at__TiledMMA_ThrLayoutVMNK11110000_PermutationMNK____MMAAt_0,"ax",@progbits
	.align	128
        .global         kernel_cutlass_kernel_cudnngrouped_gemmgrouped_gemm_swiglugrouped_gemm_swiglu_quantBlockScaledContiguousGroupedGemmKernel_object_at__TiledMMA_ThrLayoutVMNK11110000_PermutationMNK____MMAAt_0
        .type           kernel_cutlass_kernel_cudnngrouped_gemmgrouped_gemm_swiglugrouped_gemm_swiglu_quantBlockScaledContiguousGroupedGemmKernel_object_at__TiledMMA_ThrLayoutVMNK11110000_PermutationMNK____MMAAt_0,@function
        .size           kernel_cutlass_kernel_cudnngrouped_gemmgrouped_gemm_swiglugrouped_gemm_swiglu_quantBlockScaledContiguousGroupedGemmKernel_object_at__TiledMMA_ThrLayoutVMNK11110000_PermutationMNK____MMAAt_0,(.L_x_96 - kernel_cutlass_kernel_cudnngrouped_gemmgrouped_gemm_swiglugrouped_gemm_swiglu_quantBlockScaledContiguousGroupedGemmKernel_object_at__TiledMMA_ThrLayoutVMNK11110000_PermutationMNK____MMAAt_0)
        .other          kernel_cutlass_kernel_cudnngrouped_gemmgrouped_gemm_swiglugrouped_gemm_swiglu_quantBlockScaledContiguousGroupedGemmKernel_object_at__TiledMMA_ThrLayoutVMNK11110000_PermutationMNK____MMAAt_0,@"STO_CUDA_ENTRY STV_DEFAULT"
kernel_cutlass_kernel_cudnngrouped_gemmgrouped_gemm_swiglugrouped_gemm_swiglu_quantBlockScaledContiguousGroupedGemmKernel_object_at__TiledMMA_ThrLayoutVMNK11110000_PermutationMNK____MMAAt_0:
.text.kernel_cutlass_kernel_cudnngrouped_gemmgrouped_gemm_swiglugrouped_gemm_swiglu_quantBlockScaledContiguousGroupedGemmKernel_object_at__TiledMMA_ThrLayoutVMNK11110000_PermutationMNK____MMAAt_0:
[----:B------:R-:W1:Y:S01]  /*0000*/  LDC R1, c[0x0][0x37c] ;  /* 0x0000df00ff017b82 */ /* 0x000e620000000800 */
[----:B------:R-:W2:Y:S01]  /*0010*/  S2R R3, SR_TID.Y ;  /* 0x0000000000037919 */ /* 0x000ea20000002200 */
[----:B------:R-:W3:Y:S06]  /*0020*/  LDCU UR5, c[0x0][0x360] ;  /* 0x00006c00ff0577ac */ /* 0x000eec0008000800 */
[----:B------:R-:W4:Y:S01]  /*0030*/  S2UR UR32, SR_CgaCtaId ;  /* 0x00000000002079c3 */ /* 0x000f220000008800 */
[----:B------:R-:W2:Y:S01]  /*0040*/  S2R R0, SR_TID.Z ;  /* 0x0000000000007919 */ /* 0x000ea20000002300 */
[----:B------:R-:W2:Y:S01]  /*0050*/  LDCU UR4, c[0x0][0x364] ;  /* 0x00006c80ff0477ac */ /* 0x000ea20008000800 */
[----:B------:R-:W3:Y:S01]  /*0060*/  S2R R104, SR_TID.X ;  /* 0x0000000000687919 */ /* 0x000ee20000002100 */
[----:B------:R-:W5:Y:S01]  /*0070*/  LDCU.U8 UR8, c[0x0][0x382] ;  /* 0x00007040ff0877ac */ /* 0x000f620008000000 */
[----:B------:R-:W4:Y:S01]  /*0080*/  LDCU UR6, c[0x0][0x36c] ;  /* 0x00006d80ff0677ac */ /* 0x000f220008000800 */
[----:B------:R-:W-:Y:S01]  /*0090*/  UMOV UR14, 0x1 ;  /* 0x00000001000e7882 */ /* 0x000fe20000000000 */
[----:B----4-:R-:W-:-:S02]  /*00a0*/  ULEA.HI UR7, UR32, UR32, URZ, 0x1 ;  /* 0x0000002020077291 */ /* 0x010fc4000f8f08ff */
[----:B-----5:R-:W-:Y:S02]  /*00b0*/  ULOP3.LUT UR8, UR8, 0x1, URZ, 0xc0, !UPT ;  /* 0x0000000108087892 */ /* 0x020fe4000f8ec0ff */
[----:B------:R-:W-:Y:S02]  /*00c0*/  ULOP3.LUT UR7, UR7, 0xfffffffe, URZ, 0xc0, !UPT ;  /* 0xfffffffe07077892 */ /* 0x000fe4000f8ec0ff */
[----:B------:R-:W-:Y:S02]  /*00d0*/  UISETP.EQ.U32.AND UP3, UPT, UR6, 0x1, UPT ;  /* 0x000000010600788c */ /* 0x000fe4000bf62070 */
[----:B------:R-:W-:Y:S01]  /*00e0*/  UIADD3 UR15, UPT, UPT, -UR7, UR32, URZ ;  /* 0x00000020070f7290 */ /* 0x000fe2000fffe1ff */
[----:B--2---:R-:W-:Y:S01]  /*00f0*/  IMAD R3, R0, UR4, R3 ;  /* 0x0000000400037c24 */ /* 0x004fe2000f8e0203 */
[----:B------:R-:W-:Y:S02]  /*0100*/  UISETP.NE.U32.AND UP6, UPT, UR8, 0x1, UPT ;  /* 0x000000010800788c */ /* 0x000fe4000bfc5070 */
[----:B------:R-:W-:Y:S01]  /*0110*/  USHF.L.U32 UR21, UR14, UR15, URZ ;  /* 0x0000000f0e157299 */ /* 0x000fe200080006ff */
[----:B---3--:R-:W-:Y:S01]  /*0120*/  IMAD R123, R3, UR5, R104 ;  /* 0x00000005037b7c24 */ /* 0x008fe2000f8e0268 */
[----:B------:R-:W2:Y:S04]  /*0130*/  LDCU.U8 UR5, c[0x0][0x381] ;  /* 0x00007020ff0577ac */ /* 0x000ea80008000000 */
[----:B------:R-:W-:-:S06]  /*0140*/  SHF.R.U32.HI R123, RZ, 0x5, R123 ;  /* 0x00000005ff7b7819 */ /* 0x000fcc000001167b */
[----:B------:R-:W3:Y:S01]  /*0150*/  SHFL.IDX PT, R123, R123, RZ, 0x1f ;  /* 0x00001fff7b7b7589 */ /* 0x000ee200000e0000 */
[----:B--2---:R-:W-:-:S04]  /*0160*/  ULOP3.LUT UR5, UR5, 0x1, URZ, 0xc0, !UPT ;  /* 0x0000000105057892 */ /* 0x004fc8000f8ec0ff */
[----:B------:R-:W-:Y:S01]  /*0170*/  UISETP.NE.U32.AND UP5, UPT, UR5, 0x1, UPT ;  /* 0x000000010500788c */ /* 0x000fe2000bfa5070 */
[C---:B---3--:R-:W-:Y:S02]  /*0180*/  R2UR UR4, R123.reuse ;  /* 0x000000007b0472ca */ /* 0x048fe400000e0000 */
[----:B------:R-:W-:-:S11]  /*0190*/  ISETP.NE.AND P0, PT, R123, 0x5, PT ;  /* 0x000000057b00780c */ /* 0x000fd60003f05270 */
[----:B------:R-:W-:Y:S02]  /*01a0*/  UISETP.NE.AND UP4, UPT, UR4, URZ, UPT ;  /* 0x000000ff0400728c */ /* 0x000fe4000bf85270 */
[----:B-1----:R-:W-:Y:S09]  /*01b0*/  @P0 BRA `(.L_x_0) ;  /* 0x0000000000500947 */ /* 0x002ff20003800000 */
[----:B------:R-:W1:Y:S02]  /*01c0*/  LDCU.64 UR4, c[0x0][0x348] ;  /* 0x00006900ff0477ac */ /* 0x000e640008000a00 */
[----:B-1----:R-:W-:Y:S02]  /*01d0*/  UIADD3 UR16, UP2, UPT, UR4, 0x40, URZ ;  /* 0x0000004004107890 */ /* 0x002fe4000ff5e0ff */
[----:B------:R-:W-:Y:S02]  /*01e0*/  UIADD3 UR12, UP1, UPT, UR4, 0xc0, URZ ;  /* 0x000000c0040c7890 */ /* 0x000fe4000ff3e0ff */
[----:B------:R-:W-:Y:S02]  /*01f0*/  UIADD3 UR10, UP0, UPT, UR4, 0x140, URZ ;  /* 0x00000140040a7890 */ /* 0x000fe4000ff1e0ff */
[----:B------:R-:W-:Y:S02]  /*0200*/  UIADD3.X UR17, UPT, UPT, URZ, UR5, URZ, UP2, !UPT ;  /* 0x00000005ff117290 */ /* 0x000fe400097fe4ff */
[----:B------:R-:W-:-:S02]  /*0210*/  UIADD3 UR8, UP2, UPT, UR4, 0x1c0, URZ ;  /* 0x000001c004087890 */ /* 0x000fc4000ff5e0ff */
[----:B------:R-:W-:Y:S02]  /*0220*/  UIADD3.X UR13, UPT, UPT, URZ, UR5, URZ, UP1, !UPT ;  /* 0x00000005ff0d7290 */ /* 0x000fe40008ffe4ff */
[----:B------:R-:W-:Y:S02]  /*0230*/  UIADD3 UR6, UP1, UPT, UR4, 0x240, URZ ;  /* 0x0000024004067890 */ /* 0x000fe4000ff3e0ff */
[----:B------:R-:W-:Y:S01]  /*0240*/  UIADD3.X UR11, UPT, UPT, URZ, UR5, URZ, UP0, !UPT ;  /* 0x00000005ff0b7290 */ /* 0x000fe200087fe4ff */
[----:B------:R1:W-:Y:S01]  /*0250*/  UTMACCTL.PF [UR16] ;  /* 0x00000000100079b9 */ /* 0x0003e20008040000 */
[----:B------:R-:W-:-:S03]  /*0260*/  UIADD3 UR4, UP0, UPT, UR4, 0x2c0, URZ ;  /* 0x000002c004047890 */ /* 0x000fc6000ff1e0ff */
[----:B------:R1:W-:Y:S01]  /*0270*/  UTMACCTL.PF [UR12] ;  /* 0x000000000c0079b9 */ /* 0x0003e20008040000 */
[----:B------:R-:W-:-:S03]  /*0280*/  UIADD3.X UR9, UPT, UPT, URZ, UR5, URZ, UP2, !UPT ;  /* 0x00000005ff097290 */ /* 0x000fc600097fe4ff */
[----:B------:R1:W-:Y:S01]  /*0290*/  UTMACCTL.PF [UR10] ;  /* 0x000000000a0079b9 */ /* 0x0003e20008040000 */
[----:B------:R-:W-:Y:S02]  /*02a0*/  UIADD3.X UR7, UPT, UPT, URZ, UR5, URZ, UP1, !UPT ;  /* 0x00000005ff077290 */ /* 0x000fe40008ffe4ff */
[----:B------:R-:W-:-:S03]  /*02b0*/  UIADD3.X UR5, UPT, UPT, URZ, UR5, URZ, UP0, !UPT ;  /* 0x00000005ff057290 */ /* 0x000fc600087fe4ff */
[----:B------:R1:W-:Y:S04]  /*02c0*/  UTMACCTL.PF [UR8] ;  /* 0x00000000080079b9 */ /* 0x0003e80008040000 */
[----:B------:R1:W-:Y:S02]  /*02d0*/  UTMACCTL.PF [UR6] ;  /* 0x00000000060079b9 */ /* 0x0003e40008040000 */
[----:B------:R1:W-:Y:S02]  /*02e0*/  UTMACCTL.PF [UR4] ;  /* 0x00000000040079b9 */ /* 0x0003e40008040000 */
[----:B-1----:R-:W-:Y:S01]  /*02f0*/  NOP ;  /* 0x0000000000007918 */ /* 0x002fe20000000000 */
.L_x_0:
[----:B------:R-:W-:Y:S05]  /*0300*/  BRA.U UP4, `(.L_x_1) ;  /* 0x0000000104487547 */ /* 0x000fea000b800000 */
[----:B------:R-:W-:Y:S01]  /*0310*/  UMOV UR5, 0x400 ;  /* 0x0000040000057882 */ /* 0x000fe20000000000 */
[----:B------:R-:W-:Y:S01]  /*0320*/  UMOV UR6, 0x1 ;  /* 0x0000000100067882 */ /* 0x000fe20000000000 */
[----:B------:R-:W-:Y:S02]  /*0330*/  ULEA UR5, UR32, UR5, 0x18 ;  /* 0x0000000520057291 */ /* 0x000fe4000f8ec0ff */
[----:B------:R-:W-:-:S04]  /*0340*/  UIADD3 UR6, UPT, UPT, -UR6, 0x100000, URZ ;  /* 0x0010000006067890 */ /* 0x000fc8000fffe1ff */
[----:B------:R-:W-:Y:S02]  /*0350*/  USHF.L.U32 UR7, UR6, 0xb, URZ ;  /* 0x0000000b06077899 */ /* 0x000fe400080006ff */
[----:B------:R-:W-:Y:S01]  /*0360*/  USHF.L.U32 UR6, UR6, 0x1, URZ ;  /* 0x0000000106067899 */ /* 0x000fe200080006ff */
[----:B------:R-:W-:Y:S02]  /*0370*/  UMOV UR4, 0x2 ;  /* 0x0000000200047882 */ /* 0x000fe40000000000 */
[----:B------:R-:W-:-:S04]  /*0380*/  UIADD3 UR8, UPT, UPT, -UR4, 0x100000, URZ ;  /* 0x0010000004087890 */ /* 0x000fc8000fffe1ff */
[----:B------:R-:W-:Y:S02]  /*0390*/  USHF.L.U32 UR9, UR8, 0xb, URZ ;  /* 0x0000000b08097899 */ /* 0x000fe400080006ff */
[----:B------:R-:W-:Y:S01]  /*03a0*/  USHF.L.U32 UR8, UR8, 0x1, URZ ;  /* 0x0000000108087899 */ /* 0x000fe200080006ff */
[----:B------:R-:W1:Y:S02]  /*03b0*/  FENCE.VIEW.ASYNC.S ;  /* 0x00000000000073c6 */ /* 0x000e640000000000 */
[----:B-1----:R1:W2:Y:S01]  /*03c0*/  SYNCS.EXCH.64 URZ, [UR5], UR6 ;  /* 0x0000000605ff75b2 */ /* 0x0022a20008000100 */
[----:B------:R1:W3:Y:S01]  /*03d0*/  SYNCS.EXCH.64 URZ, [UR5+0x8], UR6 ;  /* 0x0000080605ff75b2 */ /* 0x0002e20008000100 */
[----:B------:R1:W4:Y:S07]  /*03e0*/  SYNCS.EXCH.64 URZ, [UR5+0x10], UR6 ;  /* 0x0000100605ff75b2 */ /* 0x00032e0008000100 */
[----:B------:R1:W1:Y:S01]  /*03f0*/  SYNCS.EXCH.64 URZ, [UR5+0x18], UR8 ;  /* 0x0000180805ff75b2 */ /* 0x0002620008000100 */
[----:B------:R1:W1:Y:S01]  /*0400*/  SYNCS.EXCH.64 URZ, [UR5+0x20], UR8 ;  /* 0x0000200805ff75b2 */ /* 0x0002620008000100 */
[----:B------:R1:W1:Y:S01]  /*0410*/  SYNCS.EXCH.64 URZ, [UR5+0x28], UR8 ;  /* 0x0000280805ff75b2 */ /* 0x0002620008000100 */
[----:B------:R-:W-:Y:S01]  /*0420*/  NOP ;  /* 0x0000000000007918 */ /* 0x000fe20000000000 */
.L_x_1:
[----:B------:R-:W-:Y:S01]  /*0430*/  NOP ;  /* 0x0000000000007918 */ /* 0x000fe20000000000 */
[----:B------:R-:W-:Y:S05]  /*0440*/  BRA.U !UP3, `(.L_x_2) ;  /* 0x000000010b087547 */ /* 0x000fea000b800000 */
[----:B-1234-:R-:W-:Y:S01]  /*0450*/  UCGABAR_ARV ;  /* 0x00000000000079c7 */ /* 0x01efe20008000000 */
[----:B------:R-:W-:Y:S05]  /*0460*/  BRA `(.L_x_3) ;  /* 0x0000000000047947 */ /* 0x000fea0003800000 */
.L_x_2:
[----:B-1234-:R-:W-:Y:S01]  /*0470*/  NOP ;  /* 0x0000000000007918 */ /* 0x01efe20000000000 */
.L_x_3:
[----:B------:R-:W-:Y:S05]  /*0480*/  BRA.U !UP3, `(.L_x_4) ;  /* 0x000000010b0c7547 */ /* 0x000fea000b800000 */
[----:B------:R-:W-:Y:S01]  /*0490*/  UCGABAR_WAIT ;  /* 0x0000000000007dc7 */ /* 0x000fe20008000000 */
[----:B------:R-:W-:Y:S01]  /*04a0*/  CCTL.IVALL ;  /* 0x00000000ff00798f */ /* 0x000fe20002000000 */
[----:B------:R-:W-:Y:S05]  /*04b0*/  BRA `(.L_x_5) ;  /* 0x0000000000047947 */ /* 0x000fea0003800000 */
.L_x_4:
[----:B------:R-:W-:Y:S06]  /*04c0*/  BAR.SYNC.DEFER_BLOCKING 0x0 ;  /* 0x0000000000007b1d */ /* 0x000fec0000010000 */
.L_x_5:
[----:B------:R-:W-:Y:S01]  /*04d0*/  @!UP4 UMOV UR6, 0x400 ;  /* 0x000004000006c882 */ /* 0x000fe20000000000 */
[----:B------:R-:W-:Y:S01]  /*04e0*/  UMOV UR5, 0x1 ;  /* 0x0000000100057882 */ /* 0x000fe20000000000 */
[----:B------:R-:W-:Y:S01]  /*04f0*/  UMOV UR4, 0x4 ;  /* 0x0000000400047882 */ /* 0x000fe20000000000 */
[----:B------:R-:W-:Y:S02]  /*0500*/  @!UP4 ULEA UR6, UR32, UR6, 0x18 ;  /* 0x000000062006c291 */ /* 0x000fe4000f8ec0ff */
[----:B------:R-:W-:-:S04]  /*0510*/  @!UP4 UIADD3 UR8, UPT, UPT, -UR5, 0x100000, URZ ;  /* 0x001000000508c890 */ /* 0x000fc8000fffe1ff */
[----:B------:R-:W-:Y:S02]  /*0520*/  @!UP4 USHF.L.U32 UR9, UR8, 0xb, URZ ;  /* 0x0000000b0809c899 */ /* 0x000fe400080006ff */
[----:B------:R-:W-:Y:S02]  /*0530*/  @!UP4 USHF.L.U32 UR8, UR8, 0x1, URZ ;  /* 0x000000010808c899 */ /* 0x000fe400080006ff */
[----:B------:R-:W-:-:S04]  /*0540*/  @!UP4 UIADD3 UR4, UPT, UPT, -UR4, 0x100000, URZ ;  /* 0x001000000404c890 */ /* 0x000fc8000fffe1ff */
[----:B------:R-:W-:Y:S02]  /*0550*/  @!UP4 USHF.L.U32 UR5, UR4, 0xb, URZ ;  /* 0x0000000b0405c899 */ /* 0x000fe400080006ff */
[----:B------:R-:W-:Y:S01]  /*0560*/  @!UP4 USHF.L.U32 UR4, UR4, 0x1, URZ ;  /* 0x000000010404c899 */ /* 0x000fe200080006ff */
[----:B------:R-:W1:Y:S03]  /*0570*/  FENCE.VIEW.ASYNC.S ;  /* 0x00000000000073c6 */ /* 0x000e660000000000 */
[----:B-1----:R1:W2:Y:S08]  /*0580*/  @!UP4 SYNCS.EXCH.64 URZ, [UR6+0x30], UR8 ;  /* 0x0000300806ffc5b2 */ /* 0x0022b00008000100 */
[----:B------:R1:W3:Y:S01]  /*0590*/  @!UP4 SYNCS.EXCH.64 URZ, [UR6+0x38], UR4 ;  /* 0x0000380406ffc5b2 */ /* 0x0002e20008000100 */
[----:B------:R-:W-:Y:S01]  /*05a0*/  NOP ;  /* 0x0000000000007918 */ /* 0x000fe20000000000 */
[----:B------:R-:W-:Y:S05]  /*05b0*/  BRA.U !UP3, `(.L_x_6) ;  /* 0x000000010b087547 */ /* 0x000fea000b800000 */
[----:B--23--:R-:W-:Y:S01]  /*05c0*/  UCGABAR_ARV ;  /* 0x00000000000079c7 */ /* 0x00cfe20008000000 */
[----:B------:R-:W-:Y:S05]  /*05d0*/  BRA `(.L_x_7) ;  /* 0x0000000000047947 */ /* 0x000fea0003800000 */
.L_x_6:
[----:B--23--:R-:W-:Y:S01]  /*05e0*/  NOP ;  /* 0x0000000000007918 */ /* 0x00cfe20000000000 */
.L_x_7:
[----:B------:R-:W-:Y:S05]  /*05f0*/  BRA.U !UP3, `(.L_x_8) ;  /* 0x000000010b0c7547 */ /* 0x000fea000b800000 */
[----:B------:R-:W-:Y:S01]  /*0600*/  UCGABAR_WAIT ;  /* 0x0000000000007dc7 */ /* 0x000fe20008000000 */
[----:B------:R-:W-:Y:S01]  /*0610*/  CCTL.IVALL ;  /* 0x00000000ff00798f */ /* 0x000fe20002000000 */
[----:B------:R-:W-:Y:S05]  /*0620*/  BRA `(.L_x_9) ;  /* 0x0000000000047947 */ /* 0x000fea0003800000 */
.L_x_8:
[----:B------:R-:W-:Y:S06]  /*0630*/  BAR.SYNC.DEFER_BLOCKING 0x0 ;  /* 0x0000000000007b1d */ /* 0x000fec0000010000 */
.L_x_9:
[----:B------:R-:W-:Y:S05]  /*0640*/  BRA.U UP4, `(.L_x_10) ;  /* 0x0000000104407547 */ /* 0x000fea000b800000 */
[----:B-1----:R-:W-:Y:S01]  /*0650*/  UMOV UR6, 0x400 ;  /* 0x0000040000067882 */ /* 0x002fe20000000000 */
[----:B------:R-:W-:Y:S01]  /*0660*/  UMOV UR5, 0x20 ;  /* 0x0000002000057882 */ /* 0x000fe20000000000 */
[----:B------:R-:W-:Y:S01]  /*0670*/  UMOV UR4, 0xc0 ;  /* 0x000000c000047882 */ /* 0x000fe20000000000 */
[----:B------:R-:W-:Y:S02]  /*0680*/  ULEA UR6, UR32, UR6, 0x18 ;  /* 0x0000000620067291 */ /* 0x000fe4000f8ec0ff */
[----:B------:R-:W-:-:S04]  /*0690*/  UIADD3 UR8, UPT, UPT, -UR5, 0x100000, URZ ;  /* 0x0010000005087890 */ /* 0x000fc8000fffe1ff */
[----:B------:R-:W-:Y:S02]  /*06a0*/  USHF.L.U32 UR9, UR8, 0xb, URZ ;  /* 0x0000000b08097899 */ /* 0x000fe400080006ff */
[----:B------:R-:W-:Y:S02]  /*06b0*/  USHF.L.U32 UR8, UR8, 0x1, URZ ;  /* 0x0000000108087899 */ /* 0x000fe400080006ff */
[----:B------:R-:W-:-:S04]  /*06c0*/  UIADD3 UR4, UPT, UPT, -UR4, 0x100000, URZ ;  /* 0x0010000004047890 */ /* 0x000fc8000fffe1ff */
[----:B------:R-:W-:Y:S02]  /*06d0*/  USHF.L.U32 UR5, UR4, 0xb, URZ ;  /* 0x0000000b04057899 */ /* 0x000fe400080006ff */
[----:B------:R-:W-:Y:S01]  /*06e0*/  USHF.L.U32 UR4, UR4, 0x1, URZ ;  /* 0x0000000104047899 */ /* 0x000fe200080006ff */
[----:B------:R-:W1:Y:S03]  /*06f0*/  FENCE.VIEW.ASYNC.S ;  /* 0x00000000000073c6 */ /* 0x000e660000000000 */
[----:B-1----:R2:W3:Y:S01]  /*0700*/  SYNCS.EXCH.64 URZ, [UR6+0x40], UR8 ;  /* 0x0000400806ff75b2 */ /* 0x0024e20008000100 */
[----:B------:R2:W4:Y:S07]  /*0710*/  SYNCS.EXCH.64 URZ, [UR6+0x48], UR8 ;  /* 0x0000480806ff75b2 */ /* 0x00052e0008000100 */
[----:B------:R2:W1:Y:S01]  /*0720*/  SYNCS.EXCH.64 URZ, [UR6+0x50], UR4 ;  /* 0x0000500406ff75b2 */ /* 0x0004620008000100 */
[----:B------:R2:W1:Y:S02]  /*0730*/  SYNCS.EXCH.64 URZ, [UR6+0x58], UR4 ;  /* 0x0000580406ff75b2 */ /* 0x0004640008000100 */
[----:B--2---:R-:W-:Y:S01]  /*0740*/  NOP ;  /* 0x0000000000007918 */ /* 0x004fe20000000000 */
.L_x_10:
[----:B------:R-:W-:Y:S01]  /*0750*/  NOP ;  /* 0x0000000000007918 */ /* 0x000fe20000000000 */
[----:B-1-34-:R-:W-:Y:S06]  /*0760*/  BAR.SYNC.DEFER_BLOCKING 0x0 ;  /* 0x0000000000007b1d */ /* 0x01afec0000010000 */
[----:B------:R-:W-:Y:S05]  /*0770*/  BRA.U !UP3, `(.L_x_11) ;  /* 0x000000010b087547 */ /* 0x000fea000b800000 */
[----:B------:R-:W-:Y:S01]  /*0780*/  UCGABAR_ARV ;  /* 0x00000000000079c7 */ /* 0x000fe20008000000 */
[----:B------:R-:W-:Y:S05]  /*0790*/  BRA `(.L_x_12) ;  /* 0x0000000000047947 */ /* 0x000fea0003800000 */
.L_x_11:
[----:B------:R-:W-:Y:S01]  /*07a0*/  NOP ;  /* 0x0000000000007918 */ /* 0x000fe20000000000 */
.L_x_12:
[----:B------:R-:W-:Y:S05]  /*07b0*/  BRA.U !UP3, `(.L_x_13) ;  /* 0x000000010b0c7547 */ /* 0x000fea000b800000 */
[----:B------:R-:W-:Y:S01]  /*07c0*/  UCGABAR_WAIT ;  /* 0x0000000000007dc7 */ /* 0x000fe20008000000 */
[----:B------:R-:W-:Y:S01]  /*07d0*/  CCTL.IVALL ;  /* 0x00000000ff00798f */ /* 0x000fe20002000000 */
[----:B------:R-:W-:Y:S05]  /*07e0*/  BRA `(.L_x_14) ;  /* 0x0000000000047947 */ /* 0x000fea0003800000 */
.L_x_13:
[----:B------:R-:W-:Y:S06]  /*07f0*/  BAR.SYNC.DEFER_BLOCKING 0x0 ;  /* 0x0000000000007b1d */ /* 0x000fec0000010000 */
.L_x_14:
[----:B------:R-:W-:Y:S01]  /*0800*/  ISETP.NE.AND P0, PT, R123, 0x6, PT ;  /* 0x000000067b00780c */ /* 0x000fe20003f05270 */
[----:B------:R-:W1:-:S12]  /*0810*/  LDCU.64 UR22, c[0x0][0x358] ;  /* 0x00006b00ff1677ac */ /* 0x000e580008000a00 */
[----:B------:R-:W-:Y:S05]  /*0820*/  @P0 BRA `(.L_x_15) ;  /* 0x0000000800a80947 */ /* 0x000fea0003800000 */
[----:B------:R-:W-:Y:S01]  /*0830*/  LOP3.LUT R0, R104, 0x1f, RZ, 0xc0, !PT ;  /* 0x0000001f68007812 */ /* 0x000fe200078ec0ff */
[----:B------:R-:W-:Y:S01]  /*0840*/  IMAD.MOV.U32 R18, RZ, RZ, 0x7fffffff ;  /* 0x7fffffffff127424 */ /* 0x000fe200078e00ff */
[----:B------:R-:W2:Y:S01]  /*0850*/  S2UR UR9, SR_CTAID.Z ;  /* 0x00000000000979c3 */ /* 0x000ea20000002700 */
[----:B------:R-:W2:Y:S01]  /*0860*/  LDCU.64 UR6, c[0x0][0x760] ;  /* 0x0000ec00ff0677ac */ /* 0x000ea20008000a00 */
[C---:B------:R-:W-:Y:S01]  /*0870*/  ISETP.GT.U32.AND P0, PT, R0.reuse, 0x7, PT ;  /* 0x000000070000780c */ /* 0x040fe20003f04070 */
[----:B------:R-:W3:Y:S01]  /*0880*/  LDCU.U8 UR8, c[0x0][0x768] ;  /* 0x0000ed00ff0877ac */ /* 0x000ee20008000000 */
[----:B------:R-:W4:Y:S01]  /*0890*/  LDCU.U8 UR10, c[0x0][0x769] ;  /* 0x0000ed20ff0a77ac */ /* 0x000f220008000000 */
[----:B------:R-:W5:Y:S10]  /*08a0*/  LDCU UR24, c[0x0][0x770] ;  /* 0x0000ee00ff1877ac */ /* 0x000f740008000800 */
[----:B------:R-:W1:Y:S02]  /*08b0*/  @!P0 LDC.64 R2, c[0x0][0x748] ;  /* 0x0001d200ff028b82 */ /* 0x000e640000000a00 */
[----:B-1----:R-:W-:-:S05]  /*08c0*/  @!P0 IMAD.WIDE.U32 R2, R0, 0x4, R2 ;  /* 0x0000000400028825 */ /* 0x002fca00078e0002 */
[----:B------:R-:W5:Y:S01]  /*08d0*/  @!P0 LDG.E R18, desc[UR22][R2.64] ;  /* 0x0000001602128981 */ /* 0x000f62000c1e1900 */
[----:B--2---:R-:W-:Y:S01]  /*08e0*/  UIMAD.WIDE.U32 UR4, UR9, UR7, URZ ;  /* 0x00000007090472a5 */ /* 0x004fe2000f8e00ff */
[----:B------:R-:W1:Y:S01]  /*08f0*/  S2UR UR16, SR_CTAID.X ;  /* 0x00000000001079c3 */ /* 0x000e620000002500 */
[----:B------:R-:W-:Y:S01]  /*0900*/  UISETP.GT.U32.AND UP0, UPT, UR9, 0xff, UPT ;  /* 0x000000ff0900788c */ /* 0x000fe2000bf04070 */
[----:B------:R-:W-:Y:S02]  /*0910*/  HFMA2 R0, -RZ, RZ, 0, 5.9604644775390625e-08 ;  /* 0x00000001ff007431 */ /* 0x000fe400000001ff */
[----:B------:R-:W-:Y:S02]  /*0920*/  IMAD.MOV.U32 R10, RZ, RZ, RZ ;  /* 0x000000ffff0a7224 */ /* 0x000fe400078e00ff */
[----:B------:R-:W-:Y:S02]  /*0930*/  UMOV UR11, UR5 ;  /* 0x00000005000b7c82 */ /* 0x000fe40008000000 */
[----:B------:R-:W-:-:S02]  /*0940*/  UIADD3 UR7, UPT, UPT, -UR11, UR9, URZ ;  /* 0x000000090b077290 */ /* 0x000fc4000fffe1ff */
[----:B------:R-:W2:Y:S02]  /*0950*/  LDCU.64 UR4, c[0x0][0x778] ;  /* 0x0000ef00ff0477ac */ /* 0x000ea40008000a00 */
[----:B---3--:R-:W-:-:S04]  /*0960*/  USHF.R.U32.HI UR7, URZ, UR8, UR7 ;  /* 0x00000008ff077299 */ /* 0x008fc80008011607 */
[----:B------:R-:W-:-:S04]  /*0970*/  UIADD3 UR11, UPT, UPT, UR11, UR7, URZ ;  /* 0x000000070b0b7290 */ /* 0x000fc8000fffe0ff */
[----:B----4-:R-:W-:Y:S02]  /*0980*/  USHF.R.U32.HI UR11, URZ, UR10, UR11 ;  /* 0x0000000aff0b7299 */ /* 0x010fe4000801160b */
[----:B-1----:R-:W-:Y:S02]  /*0990*/  ULOP3.LUT UR16, UR16, 0x1, URZ, 0xc0, !UPT ;  /* 0x0000000110107892 */ /* 0x002fe4000f8ec0ff */
[----:B------:R-:W-:Y:S01]  /*09a0*/  UIADD3 UR11, UPT, UPT, -UR11, URZ, URZ ;  /* 0x000000ff0b0b7290 */ /* 0x000fe2000fffe1ff */
[----:B------:R-:W1:Y:S03]  /*09b0*/  LDCU.U8 UR7, c[0x0][0x780] ;  /* 0x0000f000ff0777ac */ /* 0x000e660008000000 */
[----:B------:R-:W-:-:S04]  /*09c0*/  UIMAD UR6, UR11, UR6, UR9 ;  /* 0x000000060b0672a4 */ /* 0x000fc8000f8e0209 */
[----:B--2---:R-:W-:-:S03]  /*09d0*/  UIMAD.WIDE.U32 UR12, UR6, UR5, URZ ;  /* 0x00000005060c72a5 */ /* 0x004fc6000f8e00ff */
[----:B------:R-:W2:Y:S04]  /*09e0*/  LDCU.U8 UR11, c[0x0][0x781] ;  /* 0x0000f020ff0b77ac */ /* 0x000ea80008000000 */
[----:B------:R-:W-:Y:S02]  /*09f0*/  UMOV UR5, UR13 ;  /* 0x0000000d00057c82 */ /* 0x000fe40008000000 */
[----:B------:R-:W-:Y:S02]  /*0a00*/  UIADD3 UR18, UPT, UPT, UR6, -UR5, URZ ;  /* 0x8000000506127290 */ /* 0x000fe4000fffe0ff */
[----:B------:R-:W3:Y:S02]  /*0a10*/  LDCU.U8 UR13, c[0x0][0x774] ;  /* 0x0000ee80ff0d77ac */ /* 0x000ee40008000000 */
[----:B-1----:R-:W-:Y:S01]  /*0a20*/  USHF.R.U32.HI UR18, URZ, UR7, UR18 ;  /* 0x00000007ff127299 */ /* 0x002fe20008011612 */
[----:B------:R-:W1:Y:S03]  /*0a30*/  LDCU.U8 UR12, c[0x0][0x775] ;  /* 0x0000eea0ff0c77ac */ /* 0x000e660008000000 */
[----:B------:R-:W-:Y:S01]  /*0a40*/  UIADD3 UR18, UPT, UPT, UR5, UR18, URZ ;  /* 0x0000001205127290 */ /* 0x000fe2000fffe0ff */
[----:B------:R-:W4:Y:S03]  /*0a50*/  LDCU UR5, c[0x0][0x76c] ;  /* 0x0000ed80ff0577ac */ /* 0x000f260008000800 */
[----:B--2---:R-:W-:-:S04]  /*0a60*/  USHF.R.U32.HI UR18, URZ, UR11, UR18 ;  /* 0x0000000bff127299 */ /* 0x004fc80008011612 */
[----:B-----5:R-:W-:-:S07]  /*0a70*/  UIMAD.WIDE.U32 UR24, UR18, UR24, URZ ;  /* 0x00000018121872a5 */ /* 0x020fce000f8e00ff */
[----:B------:R-:W-:Y:S02]  /*0a80*/  UMOV UR19, UR25 ;  /* 0x0000001900137c82 */ /* 0x000fe40008000000 */
[----:B------:R-:W-:-:S04]  /*0a90*/  UIADD3 UR17, UPT, UPT, UR18, -UR19, URZ ;  /* 0x8000001312117290 */ /* 0x000fc8000fffe0ff */
[----:B---3--:R-:W-:-:S04]  /*0aa0*/  USHF.R.U32.HI UR17, URZ, UR13, UR17 ;  /* 0x0000000dff117299 */ /* 0x008fc80008011611 */
[----:B------:R-:W-:-:S04]  /*0ab0*/  UIADD3 UR17, UPT, UPT, UR19, UR17, URZ ;  /* 0x0000001113117290 */ /* 0x000fc8000fffe0ff */
[----:B-1----:R-:W-:-:S04]  /*0ac0*/  USHF.R.U32.HI UR17, URZ, UR12, UR17 ;  /* 0x0000000cff117299 */ /* 0x002fc80008011611 */
[----:B------:R-:W-:-:S04]  /*0ad0*/  UIADD3 UR17, UPT, UPT, -UR17, URZ, URZ ;  /* 0x000000ff11117290 */ /* 0x000fc8000fffe1ff */
[----:B----4-:R-:W-:Y:S02]  /*0ae0*/  UIMAD UR5, UR17, UR5, UR18 ;  /* 0x00000005110572a4 */ /* 0x010fe4000f8e0212 */
[----:B------:R-:W-:Y:S02]  /*0af0*/  UIADD3 UR18, UPT, UPT, -UR18, URZ, URZ ;  /* 0x000000ff12127290 */ /* 0x000fe4000fffe1ff */
[----:B------:R-:W-:Y:S02]  /*0b00*/  UIADD3 UR5, UPT, UPT, UR5, UR5, URZ ;  /* 0x0000000505057290 */ /* 0x000fe4000fffe0ff */
[----:B------:R-:W-:Y:S02]  /*0b10*/  UIMAD UR4, UR18, UR4, UR6 ;  /* 0x00000004120472a4 */ /* 0x000fe4000f8e0206 */
[----:B------:R-:W-:-:S04]  /*0b20*/  ULOP3.LUT UR5, UR5, UR16, URZ, 0xfc, !UPT ;  /* 0x0000001005057292 */ /* 0x000fc8000f8efcff */
[----:B------:R-:W-:Y:S02]  /*0b30*/  MOV R5, UR4 ;  /* 0x0000000400057c02 */ /* 0x000fe40008000f00 */
[----:B------:R-:W-:Y:S01]  /*0b40*/  IMAD.U32 R4, RZ, RZ, UR5 ;  /* 0x00000005ff047e24 */ /* 0x000fe2000f8e00ff */
[----:B------:R1:W2:Y:S01]  /*0b50*/  SHFL.IDX PT, R2, R18, 0x7, 0x1f ;  /* 0x00e01f0012027f89 */ /* 0x0002a200000e0000 */
[----:B------:R-:W-:Y:S05]  /*0b60*/  BRA.U UP0, `(.L_x_16) ;  /* 0x0000000500647547 */ /* 0x000fea000b800000 */
[----:B------:R-:W3:Y:S01]  /*0b70*/  LDC R0, c[0x0][0x374] ;  /* 0x0000dd00ff007b82 */ /* 0x000ee20000000800 */
[----:B--2---:R-:W-:Y:S01]  /*0b80*/  SHF.R.S32.HI R17, RZ, 0x1f, R2 ;  /* 0x0000001fff117819 */ /* 0x004fe20000011402 */
[----:B------:R-:W-:Y:S02]  /*0b90*/  IMAD.U32 R19, RZ, RZ, UR9 ;  /* 0x00000009ff137e24 */ /* 0x000fe4000f8e00ff */
[----:B------:R-:W-:Y:S01]  /*0ba0*/  IMAD.MOV.U32 R6, RZ, RZ, -0x1 ;  /* 0xffffffffff067424 */ /* 0x000fe200078e00ff */
[----:B------:R-:W-:Y:S01]  /*0bb0*/  LEA.HI R17, R17, R2, RZ, 0x7 ;  /* 0x0000000211117211 */ /* 0x000fe200078f38ff */
[----:B------:R-:W-:Y:S02]  /*0bc0*/  IMAD.MOV.U32 R10, RZ, RZ, RZ ;  /* 0x000000ffff0a7224 */ /* 0x000fe400078e00ff */
[----:B------:R-:W3:Y:S01]  /*0bd0*/  LDC R7, c[0x0][0x370] ;  /* 0x0000dc00ff077b82 */ /* 0x000ee20000000800 */
[----:B------:R-:W-:Y:S01]  /*0be0*/  LOP3.LUT R3, R17, 0xffffff80, RZ, 0xc0, !PT ;  /* 0xffffff8011037812 */ /* 0x000fe200078ec0ff */
[----:B------:R-:W-:-:S03]  /*0bf0*/  IMAD.MOV.U32 R15, RZ, RZ, RZ ;  /* 0x000000ffff0f7224 */ /* 0x000fc600078e00ff */
[----:B------:R-:W-:-:S03]  /*0c00*/  ISETP.NE.AND P0, PT, R2, R3, PT ;  /* 0x000000030200720c */ /* 0x000fc60003f05270 */
[----:B------:R-:W2:Y:S01]  /*0c10*/  LDC R16, c[0x0][0x378] ;  /* 0x0000de00ff107b82 */ /* 0x000ea20000000800 */
[----:B------:R-:W-:-:S07]  /*0c20*/  ISETP.LT.AND P0, PT, R2, RZ, P0 ;  /* 0x000000ff0200720c */ /* 0x000fce0000701270 */
[----:B------:R-:W4:Y:S08]  /*0c30*/  LDC R12, c[0x0][0x770] ;  /* 0x0001dc00ff0c7b82 */ /* 0x000f300000000800 */
[----:B------:R-:W1:Y:S01]  /*0c40*/  LDC R11, c[0x0][0x76c] ;  /* 0x0001db00ff0b7b82 */ /* 0x000e620000000800 */
[----:B---3--:R-:W-:Y:S01]  /*0c50*/  IMAD R7, R0, R7, RZ ;  /* 0x0000000700077224 */ /* 0x008fe200078e02ff */
[----:B------:R-:W-:-:S02]  /*0c60*/  SHF.R.S32.HI R0, RZ, 0x7, R17 ;  /* 0x00000007ff007819 */ /* 0x000fc40000011411 */
[----:B------:R-:W-:-:S03]  /*0c70*/  LEA.HI.SX32 R17, R17, 0xffffffff, 0x19 ;  /* 0xffffffff11117811 */ /* 0x000fc600078fcaff */
[----:B------:R-:W-:Y:S01]  /*0c80*/  @!P0 IMAD.MOV R17, RZ, RZ, R0 ;  /* 0x000000ffff118224 */ /* 0x000fe200078e0200 */
[----:B------:R-:W3:Y:S01]  /*0c90*/  LDC.64 R8, c[0x0][0x760] ;  /* 0x0001d800ff087b82 */ /* 0x000ee20000000a00 */
[----:B--2---:R-:W-:Y:S02]  /*0ca0*/  IMAD R16, R7, R16, RZ ;  /* 0x0000001007107224 */ /* 0x004fe400078e02ff */
[----:B------:R-:W-:-:S03]  /*0cb0*/  IMAD.MOV.U32 R0, RZ, RZ, 0x1 ;  /* 0x00000001ff007424 */ /* 0x000fc600078e00ff */
[----:B------:R-:W-:Y:S02]  /*0cc0*/  LEA.HI R16, R16, R16, RZ, 0x1 ;  /* 0x0000001010107211 */ /* 0x000fe400078f08ff */
[----:B------:R-:W2:Y:S02]  /*0cd0*/  LDC.64 R2, c[0x0][0x778] ;  /* 0x0001de00ff027b82 */ /* 0x000ea40000000a00 */
[----:B----4-:R-:W-:-:S07]  /*0ce0*/  SHF.R.S32.HI R16, RZ, 0x1, R16 ;  /* 0x00000001ff107819 */ /* 0x010fce0000011410 */
.L_x_21:
[----:B------:R-:W-:-:S13]  /*0cf0*/  ISETP.GE.AND P0, PT, R4, R17, PT ;  /* 0x000000110400720c */ /* 0x000fda0003f06270 */
[----:B------:R-:W-:Y:S05]  /*0d00*/  @P0 BRA `(.L_x_17) ;  /* 0x0000000000940947 */ /* 0x000fea0003800000 */
[----:B------:R-:W-:-:S04]  /*0d10*/  SHF.L.U32 R7, R4, 0x7, RZ ;  /* 0x0000000704077819 */ /* 0x000fc800000006ff */
[----:B------:R-:W-:-:S13]  /*0d20*/  ISETP.GE.AND P0, PT, R7, R15, PT ;  /* 0x0000000f0700720c */ /* 0x000fda0003f06270 */
[----:B------:R-:W-:Y:S05]  /*0d30*/  @!P0 BRA `(.L_x_18) ;  /* 0x0000000000388947 */ /* 0x000fea0003800000 */
[----:B------:R-:W-:Y:S01]  /*0d40*/  VIADD R13, R6, 0x1 ;  /* 0x00000001060d7836 */ /* 0x000fe20000000000 */
[----:B------:R-:W-:-:S04]  /*0d50*/  MOV R6, 0xffffffff ;  /* 0xffffffff00067802 */ /* 0x000fc80000000f00 */
[----:B------:R-:W-:-:S13]  /*0d60*/  ISETP.GT.U32.AND P0, PT, R13, 0x1f, PT ;  /* 0x0000001f0d00780c */ /* 0x000fda0003f04070 */
[----:B------:R-:W-:Y:S05]  /*0d70*/  @P0 BRA `(.L_x_19) ;  /* 0x0000000000240947 */ /* 0x000fea0003800000 */
[----:B------:R-:W-:Y:S01]  /*0d80*/  ISETP.GT.AND P0, PT, R18, R7, PT ;  /* 0x000000071200720c */ /* 0x000fe20003f04270 */
[----:B------:R-:W-:-:S05]  /*0d90*/  IMAD.MOV.U32 R6, RZ, RZ, -0x1 ;  /* 0xffffffffff067424 */ /* 0x000fca00078e00ff */
[----:B------:R-:W-:-:S07]  /*0da0*/  SHF.L.U32 R6, R6, R13, RZ ;  /* 0x0000000d06067219 */ /* 0x000fce00000006ff */
[----:B------:R-:W-:-:S04]  /*0db0*/  VOTE.ANY R7, PT, P0 ;  /* 0x0000000000077806 */ /* 0x000fc800000e0100 */
[----:B------:R-:W-:-:S05]  /*0dc0*/  LOP3.LUT P0, R7, R7, RZ, R6, 0xa0, !PT ;  /* 0x000000ff07077212 */ /* 0x000fca000780a006 */
[----:B------:R-:W-:-:S05]  /*0dd0*/  VIADD R6, R7, 0xffffffff ;  /* 0xffffffff07067836 */ /* 0x000fca0000000000 */
[----:B------:R-:W-:-:S04]  /*0de0*/  LOP3.LUT R7, R7, R6, RZ, 0xc, !PT ;  /* 0x0000000607077212 */ /* 0x000fc800078e0cff */
[----:B------:R-:W4:Y:S02]  /*0df0*/  POPC R6, R7 ;  /* 0x0000000700067309 */ /* 0x000f240000000000 */
[----:B----4-:R-:W-:-:S07]  /*0e00*/  SEL R6, R6, 0xffffffff, P0 ;  /* 0xffffffff06067807 */ /* 0x010fce0000000000 */
.L_x_19:
[----:B------:R4:W3:Y:S02]  /*0e10*/  SHFL.IDX PT, R15, R18, R6, 0x1f ;  /* 0x00001f06120f7589 */ /* 0x0008e400000e0000 */
.L_x_18:
[----:B------:R-:W5:Y:S01]  /*0e20*/  S2R R13, SR_CgaCtaId ;  /* 0x00000000000d7919 */ /* 0x000f620000008800 */
[----:B------:R-:W-:Y:S01]  /*0e30*/  MOV R14, 0x400 ;  /* 0x00000400000e7802 */ /* 0x000fe20000000f00 */
[----:B------:R-:W-:-:S03]  /*0e40*/  IMAD.U32 R21, R0, -0x80000000, RZ ;  /* 0x8000000000157824 */ /* 0x000fc600078e00ff */
[----:B-----5:R-:W-:-:S05]  /*0e50*/  LEA R13, R13, R14, 0x18 ;  /* 0x0000000e0d0d7211 */ /* 0x020fca00078ec0ff */
[----:B------:R-:W-:-:S04]  /*0e60*/  IMAD R14, R10, 0x8, R13 ;  /* 0x000000080a0e7824 */ /* 0x000fc800078e020d */
[----:B------:R-:W5:Y:S02]  /*0e70*/  SYNCS.PHASECHK.TRANS64.TRYWAIT P0, [R14+URZ+0x50], R21 ;  /* 0x000050150e0075a7 */ /* 0x000f6400080011ff */
[----:B-----5:R-:W-:Y:S05]  /*0e80*/  @!P0 BRA `(.L_x_20) ;  /* 0x00000038007c8947 */ /* 0x020fea0003800000 */
.L_x_70:
[----:B------:R-:W-:Y:S01]  /*0e90*/  ELECT P0, URZ, PT ;  /* 0x0000000000ff782f */ /* 0x000fe20003800000 */
[----:B------:R-:W-:-:S12]  /*0ea0*/  IMAD.MOV.U32 R7, RZ, RZ, 0x1 ;  /* 0x00000001ff077424 */ /* 0x000fd800078e00ff */
[C---:B------:R-:W-:Y:S02]  /*0eb0*/  @P0 IMAD R13, R10.reuse, 0x10, R13 ;  /* 0x000000100a0d0824 */ /* 0x040fe400078e020d */
[----:B------:R-:W-:-:S03]  /*0ec0*/  VIADD R10, R10, 0x1 ;  /* 0x000000010a0a7836 */ /* 0x000fc60000000000 */
[----:B------:R4:W-:Y:S02]  /*0ed0*/  @P0 STS.128 [R13+0x2c810], R4 ;  /* 0x02c810040d000388 */ /* 0x0009e40000000c00 */
[----:B------:R-:W-:Y:S01]  /*0ee0*/  ISETP.NE.AND P0, PT, R10, 0x2, PT ;  /* 0x000000020a00780c */ /* 0x000fe20003f05270 */
[----:B------:R5:W-:Y:S06]  /*0ef0*/  MEMBAR.ALL.CTA ;  /* 0x0000000000007992 */ /* 0x000bec0000008000 */
[----:B-----5:R-:W5:Y:S01]  /*0f00*/  FENCE.VIEW.ASYNC.S ;  /* 0x00000000000073c6 */ /* 0x020f620000000000 */
[----:B----4-:R-:W-:-:S02]  /*0f10*/  SEL R21, RZ, 0x1, P0 ;  /* 0x00000001ff157807 */ /* 0x010fc40000000000 */
[----:B------:R-:W-:Y:S02]  /*0f20*/  SEL R10, R10, RZ, P0 ;  /* 0x000000ff0a0a7207 */ /* 0x000fe40000000000 */
[----:B------:R-:W-:Y:S01]  /*0f30*/  LOP3.LUT R0, R0, R21, RZ, 0x3c, !PT ;  /* 0x0000001500007212 */ /* 0x000fe200078e3cff */
[----:B-----5:R-:W-:Y:S06]  /*0f40*/  BAR.SYNC.DEFER_BLOCKING 0x4, 0x20 ;  /* 0x0100800000007b1d */ /* 0x020fec0000010000 */
[----:B------:R4:W-:Y:S02]  /*0f50*/  SYNCS.ARRIVE.TRANS64.ART0 RZ, [R14+URZ+0x40], R7 ;  /* 0x000040070eff79a7 */ /* 0x0009e400085000ff */
.L_x_17:
[----:B------:R-:W-:-:S04]  /*0f60*/  IMAD.IADD R19, R16, 0x1, R19 ;  /* 0x0000000110137824 */ /* 0x000fc800078e0213 */
[C---:B---3--:R-:W-:Y:S01]  /*0f70*/  IMAD.HI.U32 R5, R19.reuse, R9, RZ ;  /* 0x0000000913057227 */ /* 0x048fe200078e00ff */
[----:B------:R-:W-:-:S04]  /*0f80*/  ISETP.GE.AND P0, PT, R19, 0x100, PT ;  /* 0x000001001300780c */ /* 0x000fc80003f06270 */
[----:B------:R-:W-:-:S04]  /*0f90*/  IADD3 R4, PT, PT, R19, -R5, RZ ;  /* 0x8000000513047210 */ /* 0x000fc80007ffe0ff */
[----:B------:R-:W-:-:S05]  /*0fa0*/  SHF.R.U32.HI R4, RZ, UR8, R4 ;  /* 0x00000008ff047c19 */ /* 0x000fca0008011604 */
[----:B------:R-:W-:-:S05]  /*0fb0*/  IMAD.IADD R4, R5, 0x1, R4 ;  /* 0x0000000105047824 */ /* 0x000fca00078e0204 */
[----:B----4-:R-:W-:-:S04]  /*0fc0*/  SHF.R.U32.HI R14, RZ, UR10, R4 ;  /* 0x0000000aff0e7c19 */ /* 0x010fc80008011604 */
[----:B------:R-:W-:-:S05]  /*0fd0*/  IADD3 R14, PT, PT, -R14, RZ, RZ ;  /* 0x000000ff0e0e7210 */ /* 0x000fca0007ffe1ff */
[----:B------:R-:W-:-:S04]  /*0fe0*/  IMAD R14, R8, R14, R19 ;  /* 0x0000000e080e7224 */ /* 0x000fc800078e0213 */
[----:B--2---:R-:W-:-:S04]  /*0ff0*/  IMAD.HI.U32 R5, R14, R3, RZ ;  /* 0x000000030e057227 */ /* 0x004fc800078e00ff */
[----:B------:R-:W-:-:S05]  /*1000*/  IMAD.IADD R4, R14, 0x1, -R5 ;  /* 0x000000010e047824 */ /* 0x000fca00078e0a05 */
[----:B------:R-:W-:-:S04]  /*1010*/  SHF.R.U32.HI R4, RZ, UR7, R4 ;  /* 0x00000007ff047c19 */ /* 0x000fc80008011604 */
[----:B------:R-:W-:-:S04]  /*1020*/  IADD3 R5, PT, PT, R5, R4, RZ ;  /* 0x0000000405057210 */ /* 0x000fc80007ffe0ff */
[----:B------:R-:W-:-:S05]  /*1030*/  SHF.R.U32.HI R5, RZ, UR11, R5 ;  /* 0x0000000bff057c19 */ /* 0x000fca0008011605 */
[----:B------:R-:W-:-:S04]  /*1040*/  IMAD.HI.U32 R7, R5, R12, RZ ;  /* 0x0000000c05077227 */ /* 0x000fc800078e00ff */
[----:B------:R-:W-:-:S05]  /*1050*/  IMAD.IADD R4, R5, 0x1, -R7 ;  /* 0x0000000105047824 */ /* 0x000fca00078e0a07 */
[----:B------:R-:W-:-:S04]  /*1060*/  SHF.R.U32.HI R4, RZ, UR13, R4 ;  /* 0x0000000dff047c19 */ /* 0x000fc80008011604 */
[----:B------:R-:W-:-:S04]  /*1070*/  IADD3 R4, PT, PT, R7, R4, RZ ;  /* 0x0000000407047210 */ /* 0x000fc80007ffe0ff */
[----:B------:R-:W-:-:S05]  /*1080*/  SHF.R.U32.HI R4, RZ, UR12, R4 ;  /* 0x0000000cff047c19 */ /* 0x000fca0008011604 */
[----:B------:R-:W-:-:S04]  /*1090*/  IMAD.MOV R4, RZ, RZ, -R4 ;  /* 0x000000ffff047224 */ /* 0x000fc800078e0a04 */
[----:B-1----:R-:W-:Y:S01]  /*10a0*/  IMAD R4, R11, R4, R5 ;  /* 0x000000040b047224 */ /* 0x002fe200078e0205 */
[----:B------:R-:W-:-:S03]  /*10b0*/  IADD3 R5, PT, PT, -R5, RZ, RZ ;  /* 0x000000ff05057210 */ /* 0x000fc60007ffe1ff */
[----:B------:R-:W-:Y:S02]  /*10c0*/  IMAD.IADD R4, R4, 0x1, R4 ;  /* 0x0000000104047824 */ /* 0x000fe400078e0204 */
[----:B------:R-:W-:-:S03]  /*10d0*/  IMAD R5, R2, R5, R14 ;  /* 0x0000000502057224 */ /* 0x000fc600078e020e */
[----:B------:R-:W-:Y:S01]  /*10e0*/  LOP3.LUT R4, R4, UR16, RZ, 0xfc, !PT ;  /* 0x0000001004047c12 */ /* 0x000fe2000f8efcff */
[----:B------:R-:W-:Y:S06]  /*10f0*/  @!P0 BRA `(.L_x_21) ;  /* 0xfffffff800fc8947 */ /* 0x000fec000383ffff */
.L_x_16:
[----:B------:R-:W3:Y:S01]  /*1100*/  S2UR UR32, SR_CgaCtaId ;  /* 0x00000000002079c3 */ /* 0x000ee20000008800 */
[----:B------:R-:W-:Y:S01]  /*1110*/  UMOV UR4, 0x400 ;  /* 0x0000040000047882 */ /* 0x000fe20000000000 */
[----:B------:R-:W-:Y:S01]  /*1120*/  IMAD.U32 R6, R0, -0x80000000, RZ ;  /* 0x8000000000067824 */ /* 0x000fe200078e00ff */
[C---:B------:R-:W-:Y:S01]  /*1130*/  ISETP.NE.AND P0, PT, R10.reuse, 0x1, PT ;  /* 0x000000010a00780c */ /* 0x040fe20003f05270 */
[----:B------:R-:W-:-:S05]  /*1140*/  VIADD R3, R10, 0x2 ;  /* 0x000000020a037836 */ /* 0x000fca0000000000 */
[----:B------:R-:W-:Y:S01]  /*1150*/  SEL R3, R3, 0x1, P0 ;  /* 0x0000000103037807 */ /* 0x000fe20000000000 */
[----:B---3--:R-:W-:-:S06]  /*1160*/  ULEA UR4, UR32, UR4, 0x18 ;  /* 0x0000000420047291 */ /* 0x008fcc000f8ec0ff */
[----:B--2---:R-:W-:-:S04]  /*1170*/  LEA R2, R10, UR4, 0x3 ;  /* 0x000000040a027c11 */ /* 0x004fc8000f8e18ff */
[----:B------:R-:W2:Y:S02]  /*1180*/  SYNCS.PHASECHK.TRANS64.TRYWAIT P1, [R2+URZ+0x50], R6 ;  /* 0x00005006020075a7 */ /* 0x000ea400080211ff */
[----:B--2---:R-:W-:Y:S05]  /*1190*/  @!P1 BRA `(.L_x_22) ;  /* 0x0000003400d09947 */ /* 0x004fea0003800000 */
.L_x_72:
[----:B------:R-:W-:Y:S02]  /*11a0*/  ELECT P2, URZ, PT ;  /* 0x0000000000ff782f */ /* 0x000fe40003840000 */
[C---:B------:R-:W-:Y:S01]  /*11b0*/  ISETP.NE.AND P0, PT, R3.reuse, 0x2, PT ;  /* 0x000000020300780c */ /* 0x040fe20003f05270 */
[----:B--2---:R-:W-:Y:S02]  /*11c0*/  IMAD.MOV.U32 R7, RZ, RZ, RZ ;  /* 0x000000ffff077224 */ /* 0x004fe400078e00ff */
[----:B------:R-:W-:Y:S01]  /*11d0*/  IMAD.MOV.U32 R11, RZ, RZ, 0x1 ;  /* 0x00000001ff0b7424 */ /* 0x000fe200078e00ff */
[----:B------:R-:W-:Y:S02]  /*11e0*/  ISETP.EQ.XOR P1, PT, R10, 0x1, !P0 ;  /* 0x000000010a00780c */ /* 0x000fe40004722a70 */
[----:B------:R-:W-:Y:S02]  /*11f0*/  SEL R3, R3, RZ, P0 ;  /* 0x000000ff03037207 */ /* 0x000fe40000000000 */
[----:B------:R-:W-:-:S02]  /*1200*/  SEL R9, RZ, 0x1, !P1 ;  /* 0x00000001ff097807 */ /* 0x000fc40004800000 */
[----:B------:R-:W-:Y:S02]  /*1210*/  LEA R3, R3, UR4, 0x3 ;  /* 0x0000000403037c11 */ /* 0x000fe4000f8e18ff */
[----:B------:R-:W-:Y:S01]  /*1220*/  @P2 LEA R10, R10, UR4, 0x4 ;  /* 0x000000040a0a2c11 */ /* 0x000fe2000f8e20ff */
[----:B------:R-:W-:Y:S01]  /*1230*/  @P2 IMAD.MOV.U32 R6, RZ, RZ, -0x1 ;  /* 0xffffffffff062424 */ /* 0x000fe200078e00ff */
[----:B------:R-:W-:-:S04]  /*1240*/  LOP3.LUT R9, R0, R9, RZ, 0x3c, !PT ;  /* 0x0000000900097212 */ /* 0x000fc800078e3cff */
[----:B------:R2:W-:Y:S01]  /*1250*/  @P2 STS.128 [R10+0x2c810], R4 ;  /* 0x02c810040a002388 */ /* 0x0005e20000000c00 */
[----:B------:R-:W-:Y:S01]  /*1260*/  IMAD.U32 R8, R9, -0x80000000, RZ ;  /* 0x8000000009087824 */ /* 0x000fe200078e00ff */
[----:B------:R3:W-:Y:S06]  /*1270*/  MEMBAR.ALL.CTA ;  /* 0x0000000000007992 */ /* 0x0007ec0000008000 */
[----:B---3--:R-:W3:Y:S02]  /*1280*/  FENCE.VIEW.ASYNC.S ;  /* 0x00000000000073c6 */ /* 0x008ee40000000000 */
[----:B---3--:R-:W-:Y:S06]  /*1290*/  BAR.SYNC.DEFER_BLOCKING 0x4, 0x20 ;  /* 0x0100800000007b1d */ /* 0x008fec0000010000 */
[----:B------:R2:W-:Y:S01]  /*12a0*/  SYNCS.ARRIVE.TRANS64.ART0 RZ, [R2+URZ+0x40], R11 ;  /* 0x0000400b02ff79a7 */ /* 0x0005e200085000ff */
[----:B------:R-:W3:Y:S02]  /*12b0*/  SYNCS.PHASECHK.TRANS64.TRYWAIT P0, [R3+URZ+0x50], R8 ;  /* 0x00005008030075a7 */ /* 0x000ee400080011ff */
[----:B--23--:R-:W-:Y:S05]  /*12c0*/  @!P0 BRA `(.L_x_23) ;  /* 0x00000034009c8947 */ /* 0x00cfea0003800000 */
.L_x_15:
[----:B------:R-:W-:-:S13]  /*12d0*/  ISETP.NE.AND P0, PT, R123, 0x5, PT ;  /* 0x000000057b00780c */ /* 0x000fda0003f05270 */
[----:B------:R-:W-:Y:S05]  /*12e0*/  @P0 BRA `(.L_x_24) ;  /* 0x0000000400e40947 */ /* 0x000fea0003800000 */
[----:B------:R-:W-:Y:S02]  /*12f0*/  UMOV UR4, 0x400 ;  /* 0x0000040000047882 */ /* 0x000fe40000000000 */
[----:B------:R-:W-:-:S09]  /*1300*/  ULEA UR32, UR32, UR4, 0x18 ;  /* 0x0000000420207291 */ /* 0x000fd2000f8ec0ff */
[----:B------:R-:W3:Y:S02]  /*1310*/  SYNCS.PHASECHK.TRANS64.TRYWAIT P0, [UR32+0x40], RZ ;  /* 0x000040ffff0075a7 */ /* 0x000ee40008001120 */
[----:B---3--:R-:W-:Y:S05]  /*1320*/  @!P0 BRA `(.L_x_25) ;  /* 0x00000034009c8947 */ /* 0x008fea0003800000 */
.L_x_75:
[----:B------:R-:W4:Y:S01]  /*1330*/  LDS.128 R4, [UR32+0x2c810] ;  /* 0x02c81020ff047984 */ /* 0x000f220008000c00 */
[----:B---3--:R-:W-:Y:S01]  /*1340*/  HFMA2 R0, -RZ, RZ, 0, 5.9604644775390625e-08 ;  /* 0x00000001ff007431 */ /* 0x008fe200000001ff */
[----:B------:R-:W-:Y:S01]  /*1350*/  UMOV UR35, 0x1 ;  /* 0x0000000100237882 */ /* 0x000fe20000000000 */
[----:B------:R-:W-:Y:S01]  /*1360*/  UMOV UR34, URZ ;  /* 0x000000ff00227c82 */ /* 0x000fe20008000000 */
[----:B------:R3:W-:Y:S06]  /*1370*/  MEMBAR.ALL.CTA ;  /* 0x0000000000007992 */ /* 0x0007ec0000008000 */
[----:B---3--:R-:W3:Y:S02]  /*1380*/  FENCE.VIEW.ASYNC.S ;  /* 0x00000000000073c6 */ /* 0x008ee40000000000 */
[----:B---3--:R3:W-:Y:S01]  /*1390*/  SYNCS.ARRIVE.TRANS64.ART0 RZ, [UR32+0x50], R0 ;  /* 0x00005000ffff79a7 */ /* 0x0087e20008500020 */
[----:B----4-:R-:W-:-:S13]  /*13a0*/  ISETP.NE.AND P0, PT, R7, 0x1, PT ;  /* 0x000000010700780c */ /* 0x010fda0003f05270 */
[----:B---3--:R-:W-:Y:S05]  /*13b0*/  @P0 BRA `(.L_x_26) ;  /* 0x0000000400700947 */ /* 0x008fea0003800000 */
[----:B------:R-:W3:Y:S01]  /*13c0*/  LDCU.64 UR4, c[0x0][0x348] ;  /* 0x00006900ff0477ac */ /* 0x000ee20008000a00 */
[----:B------:R-:W-:Y:S01]  /*13d0*/  R2UR UR12, R5 ;  /* 0x00000000050c72ca */ /* 0x000fe200000e0000 */
[----:B------:R-:W-:Y:S01]  /*13e0*/  IMAD.MOV.U32 R8, RZ, RZ, 0x1 ;  /* 0x00000001ff087424 */ /* 0x000fe200078e00ff */
[----:B------:R-:W-:Y:S01]  /*13f0*/  R2UR UR20, R4 ;  /* 0x00000000041472ca */ /* 0x000fe200000e0000 */
[----:B------:R-:W-:Y:S01]  /*1400*/  IMAD.MOV.U32 R2, RZ, RZ, RZ ;  /* 0x000000ffff027224 */ /* 0x000fe200078e00ff */
[----:B------:R-:W-:Y:S01]  /*1410*/  R2UR UR28, R6 ;  /* 0x00000000061c72ca */ /* 0x000fe200000e0000 */
[----:B------:R-:W-:Y:S01]  /*1420*/  UMOV UR35, 0x1 ;  /* 0x0000000100237882 */ /* 0x000fe20000000000 */
[----:B------:R-:W-:Y:S01]  /*1430*/  UMOV UR34, URZ ;  /* 0x000000ff00227c82 */ /* 0x000fe20008000000 */
[----:B------:R-:W-:Y:S01]  /*1440*/  UMOV UR18, URZ ;  /* 0x000000ff00127c82 */ /* 0x000fe20008000000 */
[----:B------:R-:W-:Y:S01]  /*1450*/  UMOV UR10, URZ ;  /* 0x000000ff000a7c82 */ /* 0x000fe20008000000 */
[----:B---3--:R-:W-:-:S02]  /*1460*/  UIADD3 UR42, UP3, UPT, UR4, 0x40, URZ ;  /* 0x00000040042a7890 */ /* 0x008fc4000ff7e0ff */
[----:B------:R-:W-:Y:S02]  /*1470*/  UIADD3 UR40, UP2, UPT, UR4, 0xc0, URZ ;  /* 0x000000c004287890 */ /* 0x000fe4000ff5e0ff */
[----:B------:R-:W-:Y:S02]  /*1480*/  UIADD3 UR38, UP1, UPT, UR4, 0x140, URZ ;  /* 0x0000014004267890 */ /* 0x000fe4000ff3e0ff */
[----:B------:R-:W-:Y:S02]  /*1490*/  UIADD3 UR36, UP0, UPT, UR4, 0x1c0, URZ ;  /* 0x000001c004247890 */ /* 0x000fe4000ff1e0ff */
[----:B------:R-:W-:Y:S02]  /*14a0*/  UIADD3.X UR43, UPT, UPT, URZ, UR5, URZ, UP3, !UPT ;  /* 0x00000005ff2b7290 */ /* 0x000fe40009ffe4ff */
[----:B------:R-:W-:Y:S02]  /*14b0*/  UIADD3.X UR41, UPT, UPT, URZ, UR5, URZ, UP2, !UPT ;  /* 0x00000005ff297290 */ /* 0x000fe400097fe4ff */
[----:B------:R-:W-:-:S02]  /*14c0*/  UIADD3.X UR39, UPT, UPT, URZ, UR5, URZ, UP1, !UPT ;  /* 0x00000005ff277290 */ /* 0x000fc40008ffe4ff */
[----:B------:R-:W-:-:S12]  /*14d0*/  UIADD3.X UR37, UPT, UPT, URZ, UR5, URZ, UP0, !UPT ;  /* 0x00000005ff257290 */ /* 0x000fd800087fe4ff */
.L_x_31:
[----:B------:R-:W-:Y:S01]  /*14e0*/  USHF.L.U32 UR4, UR35, 0x1f, URZ ;  /* 0x0000001f23047899 */ /* 0x000fe200080006ff */
[----:B------:R-:W-:Y:S01]  /*14f0*/  HFMA2 R4, -RZ, RZ, 0, -16 ;  /* 0x0000cc00ff047431 */ /* 0x000fe200000001ff */
[----:B------:R-:W-:Y:S02]  /*1500*/  ULEA UR5, UR34, UR32, 0x3 ;  /* 0x0000002022057291 */ /* 0x000fe4000f8e18ff */
[----:B------:R-:W-:Y:S02]  /*1510*/  ULEA UR27, UR12, UR15, 0x1 ;  /* 0x0000000f0c1b7291 */ /* 0x000fe4000f8e08ff */
[----:B--2---:R-:W-:Y:S01]  /*1520*/  MOV R3, UR4 ;  /* 0x0000000400037c02 */ /* 0x004fe20008000f00 */
[----:B------:R-:W-:Y:S02]  /*1530*/  USHF.L.U32 UR7, UR20, 0x7, URZ ;  /* 0x0000000714077899 */ /* 0x000fe400080006ff */
[----:B------:R-:W-:Y:S02]  /*1540*/  UIADD3 UR12, UPT, UPT, UR15, UR12, UR12 ;  /* 0x0000000c0f0c7290 */ /* 0x000fe4000fffe00c */
[----:B------:R2:W3:Y:S01]  /*1550*/  SYNCS.PHASECHK.TRANS64.TRYWAIT P2, [UR5+0x18], R3 ;  /* 0x00001803ff0075a7 */ /* 0x0004e20008041105 */
[----:B------:R-:W-:Y:S01]  /*1560*/  USHF.L.U32 UR27, UR27, 0x7, URZ ;  /* 0x000000071b1b7899 */ /* 0x000fe200080006ff */
[----:B------:R-:W-:-:S11]  /*1570*/  UMOV UR33, URZ ;  /* 0x000000ff00217c82 */ /* 0x000fd60008000000 */
.L_x_29:
[----:B----4-:R-:W-:Y:S02]  /*1580*/  USHF.L.U32 UR6, UR33, 0x7, URZ ;  /* 0x0000000721067899 */ /* 0x010fe400080006ff */
[----:B------:R-:W-:Y:S02]  /*1590*/  ULEA UR5, UR34, UR32, 0x3 ;  /* 0x0000002022057291 */ /* 0x000fe4000f8e18ff */
[----:B------:R-:W-:Y:S02]  /*15a0*/  ULEA UR8, UR34, UR15, 0x1 ;  /* 0x0000000f22087291 */ /* 0x000fe4000f8e08ff */
[----:B------:R-:W-:Y:S02]  /*15b0*/  ULEA UR4, UR34, UR32, 0xe ;  /* 0x0000002022047291 */ /* 0x000fe4000f8e70ff */
[----:B------:R-:W-:Y:S02]  /*15c0*/  ULEA UR16, UR34, UR32, 0xa ;  /* 0x0000002022107291 */ /* 0x000fe4000f8e50ff */
[----:B------:R-:W-:-:S02]  /*15d0*/  UIADD3 UR30, UPT, UPT, UR34, 0x1, URZ ;  /* 0x00000001221e7890 */ /* 0x000fc4000fffe0ff */
[----:B------:R-:W-:Y:S02]  /*15e0*/  ULEA UR24, UR8, UR32, 0xe ;  /* 0x0000002008187291 */ /* 0x000fe4000f8e70ff */
[----:B------:R-:W-:Y:S02]  /*15f0*/  UISETP.GT.U32.AND UP0, UPT, UR33, 0x1e, UPT ;  /* 0x0000001e2100788c */ /* 0x000fe4000bf04070 */
[----:B------:R-:W-:Y:S02]  /*1600*/  UIADD3 UR19, UPT, UPT, UR33, UR33, URZ ;  /* 0x0000002121137290 */ /* 0x000fe4000fffe0ff */
[----:B------:R-:W-:Y:S02]  /*1610*/  ULEA UR8, UR8, UR32, 0xa ;  /* 0x0000002008087291 */ /* 0x000fe4000f8e50ff */
[----:B------:R-:W-:Y:S02]  /*1620*/  UIADD3 UR4, UPT, UPT, UR4, 0x6400, URZ ;  /* 0x0000640004047890 */ /* 0x000fe4000fffe0ff */
[----:B------:R-:W-:-:S02]  /*1630*/  UIADD3 UR16, UPT, UPT, UR16, 0x2a400, URZ ;  /* 0x0002a40010107890 */ /* 0x000fc4000fffe0ff */
[----:B------:R-:W-:Y:S01]  /*1640*/  UISETP.NE.AND UP1, UPT, UR30, 0x3, UPT ;  /* 0x000000031e00788c */ /* 0x000fe2000bf25270 */
[----:B------:R-:W-:Y:S01]  /*1650*/  UMOV UR29, 0x30000 ;  /* 0x00030000001d7882 */ /* 0x000fe20000000000 */
[----:B------:R-:W-:Y:S01]  /*1660*/  UMOV UR13, UR28 ;  /* 0x0000001c000d7c82 */ /* 0x000fe20008000000 */
[----:B------:R-:W-:Y:S01]  /*1670*/  UMOV UR25, UR5 ;  /* 0x0000000500197c82 */ /* 0x000fe20008000000 */
[----:B------:R-:W-:Y:S01]  /*1680*/  UMOV UR26, UR6 ;  /* 0x00000006001a7c82 */ /* 0x000fe20008000000 */
[----:B--23--:R-:W-:Y:S06]  /*1690*/  @P2 BRA `(.L_x_27) ;  /* 0x0000000000102947 */ /* 0x00cfec0003800000 */
[----:B------:R-:W-:-:S06]  /*16a0*/  USHF.L.U32 UR9, UR35, 0x1f, URZ ;  /* 0x0000001f23097899 */ /* 0x000fcc00080006ff */
[----:B--2---:R-:W-:-:S04]  /*16b0*/  MOV R3, UR9 ;  /* 0x0000000900037c02 */ /* 0x004fc80008000f00 */
[----:B------:R-:W2:Y:S02]  /*16c0*/  SYNCS.PHASECHK.TRANS64.TRYWAIT P0, [UR5+0x18], R3 ;  /* 0x00001803ff0075a7 */ /* 0x000ea40008001105 */
[----:B--2---:R-:W-:Y:S05]  /*16d0*/  @!P0 BRA `(.L_x_28) ;  /* 0x0000003000c88947 */ /* 0x004fea0003800000 */
.L_x_27:
[----:B------:R-:W-:Y:S02]  /*16e0*/  ELECT P1, URZ, PT ;  /* 0x0000000000ff782f */ /* 0x000fe40003820000 */
[----:B------:R-:W-:Y:S01]  /*16f0*/  PLOP3.LUT P0, PT, PT, PT, UP0, 0x80, 0x8 ;  /* 0x000000000008781c */ /* 0x000fe20003f0f008 */
[----:B------:R-:W-:Y:S01]  /*1700*/  USEL UR11, URZ, 0x1, UP1 ;  /* 0x00000001ff0b7887 */ /* 0x000fe20008800000 */
[----:B------:R-:W-:Y:S01]  /*1710*/  PLOP3.LUT P2, PT, PT, PT, PT, 0x80, 0x8 ;  /* 0x000000000008781c */ /* 0x000fe20003f4f070 */
[----:B------:R-:W-:Y:S02]  /*1720*/  USEL UR34, UR30, URZ, UP1 ;  /* 0x000000ff1e227287 */ /* 0x000fe40008800000 */
[----:B------:R-:W-:Y:S02]  /*1730*/  ULOP3.LUT UR35, UR35, UR11, URZ, 0x3c, !UPT ;  /* 0x0000000b23237292 */ /* 0x000fe4000f8e3cff */
[----:B------:R-:W-:Y:S02]  /*1740*/  UIADD3 UR24, UPT, UPT, UR24, 0x12400, URZ ;  /* 0x0001240018187890 */ /* 0x000fe4000fffe0ff */
[----:B------:R-:W-:-:S02]  /*1750*/  UIADD3 UR8, UPT, UPT, UR8, 0x2b000, URZ ;  /* 0x0002b00008087890 */ /* 0x000fc4000fffe0ff */
[----:B------:R-:W-:Y:S01]  /*1760*/  @!UP0 USHF.L.U32 UR30, UR35, 0x1f, URZ ;  /* 0x0000001f231e8899 */ /* 0x000fe200080006ff */
[----:B------:R4:W-:Y:S01]  /*1770*/  @P1 SYNCS.ARRIVE.TRANS64 RZ, [UR5], R4 ;  /* 0x00000004ffff19a7 */ /* 0x0009e20008000005 */
[----:B------:R-:W-:Y:S01]  /*1780*/  @!UP0 ULEA UR31, UR34, UR32, 0x3 ;  /* 0x00000020221f8291 */ /* 0x000fe2000f8e18ff */
[----:B------:R4:W-:Y:S01]  /*1790*/  UTMALDG.2D [UR4], [UR42], desc[URZ] ;  /* 0x0000ff042a0075b4 */ /* 0x0009e20008009000 */
[----:B------:R-:W-:Y:S01]  /*17a0*/  UMOV UR17, UR5 ;  /* 0x0000000500117c82 */ /* 0x000fe20008000000 */
[----:B------:R-:W-:Y:S01]  /*17b0*/  UMOV UR9, UR5 ;  /* 0x0000000500097c82 */ /* 0x000fe20008000000 */
[----:B--2---:R-:W-:Y:S01]  /*17c0*/  IMAD.U32 R3, RZ, RZ, UR30 ;  /* 0x0000001eff037e24 */ /* 0x004fe2000f8e00ff */
[----:B------:R-:W-:Y:S01]  /*17d0*/  UMOV UR11, UR19 ;  /* 0x00000013000b7c82 */ /* 0x000fe20008000000 */
[----:B------:R-:W-:Y:S01]  /*17e0*/  UIADD3 UR33, UPT, UPT, UR33, 0x1, URZ ;  /* 0x0000000121217890 */ /* 0x000fe2000fffe0ff */
[----:B------:R4:W-:Y:S03]  /*17f0*/  UTMALDG.3D.MULTICAST [UR24], [UR40], UR29, desc[URZ] ;  /* 0x0000ff18280073b4 */ /* 0x0009e6000801181d */
[----:B------:R-:W-:Y:S01]  /*1800*/  UISETP.NE.AND UP0, UPT, UR33, 0x20, UPT ;  /* 0x000000202100788c */ /* 0x000fe2000bf05270 */
[----:B------:R4:W-:Y:S01]  /*1810*/  UTMALDG.3D [UR16], [UR38], desc[URZ] ;  /* 0x0000ff10260075b4 */ /* 0x0009e20008011000 */
[----:B------:R4:W-:Y:S01]  /*1820*/  UTMALDG.4D.MULTICAST [UR8], [UR36], UR29, desc[URZ] ;  /* 0x0000ff08240073b4 */ /* 0x0009e2000801981d */
[----:B------:R4:W2:Y:S06]  /*1830*/  @!P0 SYNCS.PHASECHK.TRANS64.TRYWAIT P2, [UR31+0x18], R3 ;  /* 0x00001803ff0085a7 */ /* 0x0008ac000804111f */
[----:B------:R-:W-:Y:S05]  /*1840*/  BRA.U UP0, `(.L_x_29) ;  /* 0xfffffffd004c7547 */ /* 0x000fea000b83ffff */
[----:B----4-:R-:W-:Y:S02]  /*1850*/  LEA R3, R8, UR32, 0x3 ;  /* 0x0000002008037c11 */ /* 0x010fe4000f8e18ff */
[----:B------:R-:W-:-:S04]  /*1860*/  SHF.L.U32 R4, R2, 0x1f, RZ ;  /* 0x0000001f02047819 */ /* 0x000fc800000006ff */
[----:B------:R-:W3:Y:S02]  /*1870*/  SYNCS.PHASECHK.TRANS64.TRYWAIT P0, [R3+URZ+0x40], R4 ;  /* 0x00004004030075a7 */ /* 0x000ee400080011ff */
[----:B---3--:R-:W-:Y:S05]  /*1880*/  @!P0 BRA `(.L_x_30) ;  /* 0x00000030007c8947 */ /* 0x008fea0003800000 */
.L_x_78:
[C---:B------:R-:W-:Y:S01]  /*1890*/  LEA R4, R8.reuse, UR32, 0x4 ;  /* 0x0000002008047c11 */ /* 0x040fe2000f8e20ff */
[----:B------:R-:W-:-:S05]  /*18a0*/  VIADD R8, R8, 0x1 ;  /* 0x0000000108087836 */ /* 0x000fca0000000000 */
[----:B---3--:R-:W3:Y:S01]  /*18b0*/  LDS.128 R4, [R4+0x2c810] ;  /* 0x02c8100004047984 */ /* 0x008ee20000000c00 */
[C---:B------:R-:W-:Y:S01]  /*18c0*/  ISETP.NE.AND P1, PT, R8.reuse, 0x2, PT ;  /* 0x000000020800780c */ /* 0x040fe20003f25270 */
[----:B------:R4:W-:Y:S06]  /*18d0*/  MEMBAR.ALL.CTA ;  /* 0x0000000000007992 */ /* 0x0009ec0000008000 */
[----:B----4-:R-:W4:Y:S01]  /*18e0*/  FENCE.VIEW.ASYNC.S ;  /* 0x00000000000073c6 */ /* 0x010f220000000000 */
[----:B------:R-:W-:Y:S01]  /*18f0*/  SEL R8, R8, RZ, P1 ;  /* 0x000000ff08087207 */ /* 0x000fe20000800000 */
[----:B----4-:R4:W-:Y:S01]  /*1900*/  SYNCS.ARRIVE.TRANS64.ART0 RZ, [R3+URZ+0x50], R0 ;  /* 0x0000500003ff79a7 */ /* 0x0109e200085000ff */
[----:B---3--:R-:W-:-:S02]  /*1910*/  ISETP.NE.AND P0, PT, R7, 0x1, PT ;  /* 0x000000010700780c */ /* 0x008fc40003f05270 */
[----:B------:R-:W-:Y:S02]  /*1920*/  R2UR UR12, R5 ;  /* 0x00000000050c72ca */ /* 0x000fe400000e0000 */
[----:B------:R-:W-:Y:S02]  /*1930*/  R2UR UR20, R4 ;  /* 0x00000000041472ca */ /* 0x000fe400000e0000 */
[----:B------:R-:W-:Y:S02]  /*1940*/  R2UR UR28, R6 ;  /* 0x00000000061c72ca */ /* 0x000fe400000e0000 */
[----:B----4-:R-:W-:-:S04]  /*1950*/  SEL R3, RZ, 0x1, P1 ;  /* 0x00000001ff037807 */ /* 0x010fc80000800000 */
[----:B------:R-:W-:Y:S01]  /*1960*/  LOP3.LUT R2, R2, R3, RZ, 0x3c, !PT ;  /* 0x0000000302027212 */ /* 0x000fe200078e3cff */
[----:B------:R-:W-:Y:S08]  /*1970*/  @!P0 BRA `(.L_x_31) ;  /* 0xfffffff800d88947 */ /* 0x000ff0000383ffff */
.L_x_26:
[----:B------:R-:W-:Y:S02]  /*1980*/  UISETP.NE.AND UP0, UPT, UR34, 0x2, UPT ;  /* 0x000000022200788c */ /* 0x000fe4000bf05270 */
[----:B------:R-:W-:-:S04]  /*1990*/  UIADD3 UR4, UPT, UPT, UR34, 0x2, URZ ;  /* 0x0000000222047890 */ /* 0x000fc8000fffe0ff */
[----:B------:R-:W-:-:S04]  /*19a0*/  USEL UR4, UR4, 0x1, UP0 ;  /* 0x0000000104047887 */ /* 0x000fc80008000000 */
[----:B------:R-:W-:-:S04]  /*19b0*/  UISETP.NE.AND UP0, UPT, UR4, 0x3, UPT ;  /* 0x000000030400788c */ /* 0x000fc8000bf05270 */
[----:B------:R-:W-:Y:S02]  /*19c0*/  UISETP.EQ.XOR UP1, UPT, UR34, 0x2, !UP0 ;  /* 0x000000022200788c */ /* 0x000fe4000c722a70 */
[----:B------:R-:W-:Y:S02]  /*19d0*/  USEL UR4, UR4, URZ, UP0 ;  /* 0x000000ff04047287 */ /* 0x000fe40008000000 */
[----:B------:R-:W-:Y:S02]  /*19e0*/  USEL UR5, URZ, 0x1, !UP1 ;  /* 0x00000001ff057887 */ /* 0x000fe4000c800000 */
[----:B------:R-:W-:Y:S02]  /*19f0*/  ULEA UR4, UR4, UR32, 0x3 ;  /* 0x0000002004047291 */ /* 0x000fe4000f8e18ff */
[----:B------:R-:W-:-:S04]  /*1a00*/  ULOP3.LUT UR5, UR35, UR5, URZ, 0x3c, !UPT ;  /* 0x0000000523057292 */ /* 0x000fc8000f8e3cff */
[----:B------:R-:W-:-:S06]  /*1a10*/  USHF.L.U32 UR5, UR5, 0x1f, URZ ;  /* 0x0000001f05057899 */ /* 0x000fcc00080006ff */
[----:B------:R-:W-:-:S04]  /*1a20*/  MOV R0, UR5 ;  /* 0x0000000500007c02 */ /* 0x000fc80008000f00 */
[----:B------:R-:W3:Y:S02]  /*1a30*/  SYNCS.PHASECHK.TRANS64.TRYWAIT P0, [UR4+0x18], R0 ;  /* 0x00001800ff0075a7 */ /* 0x000ee40008001104 */
[----:B---3--:R-:W-:Y:S05]  /*1a40*/  @!P0 BRA `(.L_x_32) ;  /* 0x0000003000248947 */ /* 0x008fea0003800000 */
.L_x_80:
[----:B------:R-:W-:-:S13]  /*1a50*/  ELECT P0, URZ, PT ;  /* 0x0000000000ff782f */ /* 0x000fda0003800000 */
[----:B--2---:R-:W-:-:S04]  /*1a60*/  @P0 MOV R0, 0xcc00 ;  /* 0x0000cc0000000802 */ /* 0x004fc80000000f00 */
[----:B------:R3:W-:Y:S03]  /*1a70*/  @P0 SYNCS.ARRIVE.TRANS64 RZ, [UR4], R0 ;  /* 0x00000000ffff09a7 */ /* 0x0007e60008000004 */
.L_x_24:
[----:B------:R-:W-:-:S13]  /*1a80*/  ISETP.NE.AND P0, PT, R123, 0x4, PT ;  /* 0x000000047b00780c */ /* 0x000fda0003f05270 */
[----:B------:R-:W-:Y:S05]  /*1a90*/  @P0 BRA `(.L_x_33) ;  /* 0x0000000800d80947 */ /* 0x000fea0003800000 */
[----:B------:R-:W4:Y:S08]  /*1aa0*/  S2UR UR12, SR_CgaCtaId ;  /* 0x00000000000c79c3 */ /* 0x000f300000008800 */
[----:B------:R-:W-:Y:S06]  /*1ab0*/  BAR.SYNC.DEFER_BLOCKING 0x3, 0xa0 ;  /* 0x00c2800000007b1d */ /* 0x000fec0000010000 */
[----:B------:R-:W-:-:S02]  /*1ac0*/  UMOV UR4, 0x400 ;  /* 0x0000040000047882 */ /* 0x000fc40000000000 */
[----:B----4-:R-:W-:-:S09]  /*1ad0*/  ULEA UR12, UR12, UR4, 0x18 ;  /* 0x000000040c0c7291 */ /* 0x010fd2000f8ec0ff */
[----:B---3--:R-:W3:Y:S01]  /*1ae0*/  LDS R0, [UR12+0x68] ;  /* 0x0000680cff007984 */ /* 0x008ee20008000800 */
[----:B------:R-:W4:Y:S02]  /*1af0*/  SYNCS.PHASECHK.TRANS64.TRYWAIT P0, [UR12+0x40], RZ ;  /* 0x000040ffff0075a7 */ /* 0x000f24000800110c */
[----:B---34-:R-:W-:Y:S05]  /*1b00*/  @!P0 BRA `(.L_x_34) ;  /* 0x0000003000148947 */ /* 0x018fea0003800000 */
.L_x_82:
[----:B--2---:R-:W2:Y:S01]  /*1b10*/  LDS R3, [UR12+0x2c81c] ;  /* 0x02c81c0cff037984 */ /* 0x004ea20008000800 */
[----:B---3--:R-:W-:Y:S01]  /*1b20*/  IMAD.MOV.U32 R2, RZ, RZ, 0x1 ;  /* 0x00000001ff027424 */ /* 0x008fe200078e00ff */
[----:B------:R-:W-:Y:S01]  /*1b30*/  R2UR UR36, R0 ;  /* 0x00000000002472ca */ /* 0x000fe200000e0000 */
[----:B------:R-:W-:Y:S01]  /*1b40*/  UMOV UR35, 0x1 ;  /* 0x0000000100237882 */ /* 0x000fe20000000000 */
[----:B------:R3:W-:Y:S06]  /*1b50*/  MEMBAR.ALL.CTA ;  /* 0x0000000000007992 */ /* 0x0007ec0000008000 */
[----:B---3--:R-:W3:Y:S02]  /*1b60*/  FENCE.VIEW.ASYNC.S ;  /* 0x00000000000073c6 */ /* 0x008ee40000000000 */
[----:B---3--:R3:W-:Y:S01]  /*1b70*/  SYNCS.ARRIVE.TRANS64.ART0 RZ, [UR12+0x50], R2 ;  /* 0x00005002ffff79a7 */ /* 0x0087e2000850000c */
[----:B--2---:R-:W-:-:S13]  /*1b80*/  ISETP.NE.AND P0, PT, R3, 0x1, PT ;  /* 0x000000010300780c */ /* 0x004fda0003f05270 */
[----:B---3--:R-:W-:Y:S05]  /*1b90*/  @P0 BRA `(.L_x_35) ;  /* 0x0000000800800947 */ /* 0x008fea0003800000 */
[----:B------:R-:W-:Y:S01]  /*1ba0*/  UIADD3 UR10, UPT, UPT, UR36, 0x1d0, URZ ;  /* 0x000001d0240a7890 */ /* 0x000fe2000fffe0ff */
[----:B------:R-:W-:Y:S01]  /*1bb0*/  HFMA2 R6, -RZ, RZ, 0, 5.9604644775390625e-08 ;  /* 0x00000001ff067431 */ /* 0x000fe200000001ff */
[----:B------:R-:W-:Y:S01]  /*1bc0*/  UIADD3 UR8, UPT, UPT, UR36, 0x1d4, URZ ;  /* 0x000001d424087890 */ /* 0x000fe2000fffe0ff */
[----:B------:R-:W-:Y:S01]  /*1bd0*/  MOV R5, RZ ;  /* 0x000000ff00057202 */ /* 0x000fe20000000f00 */
[----:B------:R-:W-:Y:S02]  /*1be0*/  UIADD3 UR6, UPT, UPT, UR36, -0x7ffffe30, URZ ;  /* 0x800001d024067890 */ /* 0x000fe4000fffe0ff */
[----:B------:R-:W-:Y:S02]  /*1bf0*/  UIADD3 UR4, UPT, UPT, UR36, -0x7ffffe2c, URZ ;  /* 0x800001d424047890 */ /* 0x000fe4000fffe0ff */
[----:B------:R-:W-:Y:S01]  /*1c00*/  UIADD3 UR13, UPT, UPT, UR12, 0x6400, URZ ;  /* 0x000064000c0d7890 */ /* 0x000fe2000fffe0ff */
[----:B------:R-:W-:Y:S01]  /*1c10*/  UMOV UR32, 0x8c02000 ;  /* 0x08c0200000207882 */ /* 0x000fe20000000000 */
[----:B------:R-:W-:-:S02]  /*1c20*/  UIADD3 UR11, UPT, UPT, UR36, 0x1e0, URZ ;  /* 0x000001e0240b7890 */ /* 0x000fc4000fffe0ff */
[----:B------:R-:W-:Y:S02]  /*1c30*/  UIADD3 UR9, UPT, UPT, UR36, 0x1e8, URZ ;  /* 0x000001e824097890 */ /* 0x000fe4000fffe0ff */
[----:B------:R-:W-:Y:S02]  /*1c40*/  UIADD3 UR7, UPT, UPT, UR36, -0x7ffffe20, URZ ;  /* 0x800001e024077890 */ /* 0x000fe4000fffe0ff */
[----:B------:R-:W-:Y:S02]  /*1c50*/  UIADD3 UR5, UPT, UPT, UR36, -0x7ffffe18, URZ ;  /* 0x800001e824057890 */ /* 0x000fe4000fffe0ff */
[----:B------:R-:W-:Y:S02]  /*1c60*/  USHF.R.U32.HI UR31, URZ, 0x1, UR10 ;  /* 0x00000001ff1f7899 */ /* 0x000fe4000801160a */
[----:B------:R-:W-:Y:S02]  /*1c70*/  USHF.R.U32.HI UR28, URZ, 0x1, UR6 ;  /* 0x00000001ff1c7899 */ /* 0x000fe40008011606 */
[----:B------:R-:W-:-:S02]  /*1c80*/  USHF.R.U32.HI UR18, URZ, 0x1, UR8 ;  /* 0x00000001ff127899 */ /* 0x000fc40008011608 */
[----:B------:R-:W-:Y:S02]  /*1c90*/  USHF.R.U32.HI UR16, URZ, 0x1, UR4 ;  /* 0x00000001ff107899 */ /* 0x000fe40008011604 */
[----:B------:R-:W-:Y:S02]  /*1ca0*/  UIADD3 UR19, UPT, UPT, UR12, 0x2b000, URZ ;  /* 0x0002b0000c137890 */ /* 0x000fe4000fffe0ff */
[----:B------:R-:W-:Y:S02]  /*1cb0*/  UIADD3 UR20, UPT, UPT, UR12, 0x2a400, URZ ;  /* 0x0002a4000c147890 */ /* 0x000fe4000fffe0ff */
[----:B------:R-:W-:Y:S02]  /*1cc0*/  UIADD3 UR24, UPT, UPT, UR12, 0x12400, URZ ;  /* 0x000124000c187890 */ /* 0x000fe4000fffe0ff */
[----:B------:R-:W-:Y:S02]  /*1cd0*/  ULOP3.LUT UR29, UR21, 0x3, URZ, 0xfc, !UPT ;  /* 0x00000003151d7892 */ /* 0x000fe4000f8efcff */
[----:B------:R-:W-:-:S02]  /*1ce0*/  USEL UR38, URZ, 0x4000, UP6 ;  /* 0x00004000ff267887 */ /* 0x000fc4000b000000 */
[----:B------:R-:W-:Y:S02]  /*1cf0*/  ULOP3.LUT UR26, UR21, 0xffff, URZ, 0xc0, !UPT ;  /* 0x0000ffff151a7892 */ /* 0x000fe4000f8ec0ff */
[----:B------:R-:W-:Y:S02]  /*1d00*/  USEL UR32, UR32, 0x8c00000, !UP5 ;  /* 0x08c0000020207887 */ /* 0x000fe4000e800000 */
[----:B------:R-:W-:Y:S02]  /*1d10*/  USHF.R.U32.HI UR21, URZ, 0x4, UR13 ;  /* 0x00000004ff157899 */ /* 0x000fe4000801160d */
[----:B------:R-:W-:Y:S02]  /*1d20*/  USHF.R.U32.HI UR30, URZ, 0x1a, UR11 ;  /* 0x0000001aff1e7899 */ /* 0x000fe4000801160b */
[----:B------:R-:W-:Y:S02]  /*1d30*/  USHF.R.U32.HI UR25, URZ, 0x1a, UR7 ;  /* 0x0000001aff197899 */ /* 0x000fe40008011607 */
[----:B------:R-:W-:-:S02]  /*1d40*/  USHF.R.U32.HI UR17, URZ, 0x1a, UR9 ;  /* 0x0000001aff117899 */ /* 0x000fc40008011609 */
[----:B------:R-:W-:Y:S02]  /*1d50*/  USHF.R.U32.HI UR13, URZ, 0x1a, UR5 ;  /* 0x0000001aff0d7899 */ /* 0x000fe40008011605 */
[----:B------:R-:W-:Y:S02]  /*1d60*/  ULOP3.LUT UR31, UR31, 0x60000000, URZ, 0xc0, !UPT ;  /* 0x600000001f1f7892 */ /* 0x000fe4000f8ec0ff */
[----:B------:R-:W-:Y:S02]  /*1d70*/  ULOP3.LUT UR28, UR28, 0x60000000, URZ, 0xc0, !UPT ;  /* 0x600000001c1c7892 */ /* 0x000fe4000f8ec0ff */
[----:B------:R-:W-:Y:S02]  /*1d80*/  ULOP3.LUT UR18, UR18, 0x60000000, URZ, 0xc0, !UPT ;  /* 0x6000000012127892 */ /* 0x000fe4000f8ec0ff */
[----:B------:R-:W-:Y:S02]  /*1d90*/  ULOP3.LUT UR16, UR16, 0x60000000, URZ, 0xc0, !UPT ;  /* 0x6000000010107892 */ /* 0x000fe4000f8ec0ff */
[----:B------:R-:W-:-:S02]  /*1da0*/  USHF.R.U32.HI UR19, URZ, 0x4, UR19 ;  /* 0x00000004ff137899 */ /* 0x000fc40008011613 */
[----:B------:R-:W-:Y:S02]  /*1db0*/  USHF.R.U32.HI UR20, URZ, 0x4, UR20 ;  /* 0x00000004ff147899 */ /* 0x000fe40008011614 */
[----:B------:R-:W-:Y:S02]  /*1dc0*/  USHF.R.U32.HI UR24, URZ, 0x4, UR24 ;  /* 0x00000004ff187899 */ /* 0x000fe40008011618 */
[----:B------:R-:W-:Y:S02]  /*1dd0*/  UIADD3 UR38, UPT, UPT, UR38, UR32, URZ ;  /* 0x0000002026267290 */ /* 0x000fe4000fffe0ff */
[----:B------:R-:W-:Y:S02]  /*1de0*/  ULOP3.LUT UR30, UR31, 0x30, UR30, 0xf8, !UPT ;  /* 0x000000301f1e7892 */ /* 0x000fe4000f8ef81e */
[----:B------:R-:W-:Y:S02]  /*1df0*/  ULOP3.LUT UR25, UR28, 0x30, UR25, 0xf8, !UPT ;  /* 0x000000301c197892 */ /* 0x000fe4000f8ef819 */
[----:B------:R-:W-:-:S02]  /*1e00*/  ULOP3.LUT UR17, UR18, 0x30, UR17, 0xf8, !UPT ;  /* 0x0000003012117892 */ /* 0x000fc4000f8ef811 */
[----:B------:R-:W-:Y:S02]  /*1e10*/  ULOP3.LUT UR13, UR16, 0x30, UR13, 0xf8, !UPT ;  /* 0x00000030100d7892 */ /* 0x000fe4000f8ef80d */
[----:B------:R-:W-:Y:S02]  /*1e20*/  ULOP3.LUT UR19, UR19, 0x3fc0, URZ, 0xc0, !UPT ;  /* 0x00003fc013137892 */ /* 0x000fe4000f8ec0ff */
[----:B------:R-:W-:Y:S02]  /*1e30*/  ULOP3.LUT UR20, UR20, 0x3fc0, URZ, 0xc0, !UPT ;  /* 0x00003fc014147892 */ /* 0x000fe4000f8ec0ff */
[----:B------:R-:W-:Y:S02]  /*1e40*/  ULOP3.LUT UR21, UR21, 0x3fc0, URZ, 0xc0, !UPT ;  /* 0x00003fc015157892 */ /* 0x000fe4000f8ec0ff */
[----:B------:R-:W-:Y:S02]  /*1e50*/  ULOP3.LUT UR24, UR24, 0x3fc0, URZ, 0xc0, !UPT ;  /* 0x00003fc018187892 */ /* 0x000fe4000f8ec0ff */
[----:B------:R-:W-:-:S02]  /*1e60*/  ULOP3.LUT UR51, UR30, UR38, URZ, 0xfc, !UPT ;  /* 0x000000261e337292 */ /* 0x000fc4000f8efcff */
[----:B------:R-:W-:Y:S02]  /*1e70*/  ULOP3.LUT UR45, UR25, UR38, URZ, 0xfc, !UPT ;  /* 0x00000026192d7292 */ /* 0x000fe4000f8efcff */
[----:B------:R-:W-:Y:S02]  /*1e80*/  ULOP3.LUT UR41, UR17, UR38, URZ, 0xfc, !UPT ;  /* 0x0000002611297292 */ /* 0x000fe4000f8efcff */
[----:B------:R-:W-:Y:S02]  /*1e90*/  ULOP3.LUT UR39, UR13, UR38, URZ, 0xfc, !UPT ;  /* 0x000000260d277292 */ /* 0x000fe4000f8efcff */
[----:B------:R-:W-:Y:S02]  /*1ea0*/  UIADD3 UR27, UPT, UPT, UR12, 0x30, URZ ;  /* 0x000000300c1b7890 */ /* 0x000fe4000fffe0ff */
[----:B------:R-:W-:Y:S02]  /*1eb0*/  ULOP3.LUT UR29, UR29, 0xffff, URZ, 0xc0, !UPT ;  /* 0x0000ffff1d1d7892 */ /* 0x000fe4000f8ec0ff */
[----:B------:R-:W-:-:S02]  /*1ec0*/  ULOP3.LUT UR19, UR19, 0x10000, URZ, 0xfc, !UPT ;  /* 0x0001000013137892 */ /* 0x000fc4000f8efcff */
[----:B------:R-:W-:Y:S02]  /*1ed0*/  ULOP3.LUT UR20, UR20, 0x10000, URZ, 0xfc, !UPT ;  /* 0x0001000014147892 */ /* 0x000fe4000f8efcff */
[----:B------:R-:W-:Y:S02]  /*1ee0*/  ULOP3.LUT UR21, UR21, 0x10000, URZ, 0xfc, !UPT ;  /* 0x0001000015157892 */ /* 0x000fe4000f8efcff */
[----:B------:R-:W-:Y:S01]  /*1ef0*/  ULOP3.LUT UR24, UR24, 0x10000, URZ, 0xfc, !UPT ;  /* 0x0001000018187892 */ /* 0x000fe2000f8efcff */
[----:B------:R-:W-:Y:S01]  /*1f00*/  UMOV UR35, 0x1 ;  /* 0x0000000100237882 */ /* 0x000fe20000000000 */
[----:B------:R-:W-:Y:S01]  /*1f10*/  UMOV UR34, URZ ;  /* 0x000000ff00227c82 */ /* 0x000fe20008000000 */
[----:B------:R-:W-:Y:S01]  /*1f20*/  UMOV UR33, URZ ;  /* 0x000000ff00217c82 */ /* 0x000fe20008000000 */
[----:B------:R-:W-:Y:S01]  /*1f30*/  UMOV UR50, URZ ;  /* 0x000000ff00327c82 */ /* 0x000fe20008000000 */
[----:B------:R-:W-:Y:S01]  /*1f40*/  UMOV UR44, URZ ;  /* 0x000000ff002c7c82 */ /* 0x000fe20008000000 */
[----:B------:R-:W-:Y:S01]  /*1f50*/  UMOV UR40, URZ ;  /* 0x000000ff00287c82 */ /* 0x000fe20008000000 */
[----:B------:R-:W-:-:S05]  /*1f60*/  UMOV UR38, URZ ;  /* 0x000000ff00267c82 */ /* 0x000fca0008000000 */
.L_x_42:
[----:B------:R-:W-:Y:S02]  /*1f70*/  USHF.L.U32 UR16, UR34, 0x1f, URZ ;  /* 0x0000001f22107899 */ /* 0x000fe400080006ff */
[----:B------:R-:W-:Y:S02]  /*1f80*/  ULEA UR17, UR33, UR12, 0x3 ;  /* 0x0000000c21117291 */ /* 0x000fe4000f8e18ff */
[----:B------:R-:W-:Y:S02]  /*1f90*/  USHF.L.U32 UR13, UR35, 0x1f, URZ ;  /* 0x0000001f230d7899 */ /* 0x000fe400080006ff */
[----:B--2---:R-:W-:Y:S01]  /*1fa0*/  MOV R3, UR16 ;  /* 0x0000001000037c02 */ /* 0x004fe20008000f00 */
[----:B------:R-:W-:Y:S02]  /*1fb0*/  ULOP3.LUT UR35, UR35, 0x1, URZ, 0x3c, !UPT ;  /* 0x0000000123237892 */ /* 0x000fe4000f8e3cff */
[----:B------:R-:W-:Y:S01]  /*1fc0*/  UPLOP3.LUT UP2, UPT, UPT, UPT, UPT, 0x40, 0x4 ;  /* 0x000000000004789c */ /* 0x000fe20003f4e870 */
[----:B------:R-:W-:Y:S01]  /*1fd0*/  MOV R0, UR13 ;  /* 0x0000000d00007c02 */ /* 0x000fe20008000f00 */
[----:B------:R2:W3:Y:S01]  /*1fe0*/  SYNCS.PHASECHK.TRANS64.TRYWAIT P1, [UR17], R3 ;  /* 0x00000003ff0075a7 */ /* 0x0004e20008021111 */
[----:B------:R-:W-:-:S02]  /*1ff0*/  UIMAD UR17, UR35, 0xd0, UR36 ;  /* 0x000000d0231178a4 */ /* 0x000fc4000f8e0224 */
[----:B------:R-:W4:Y:S02]  /*2000*/  SYNCS.PHASECHK.TRANS64.TRYWAIT P0, [UR12+0x38], R0 ;  /* 0x00003800ff0075a7 */ /* 0x000f24000800110c */
[----:B--234-:R-:W-:Y:S08]  /*2010*/  @P0 BRA `(.L_x_36) ;  /* 0x0000000000080947 */ /* 0x01cff00003800000 */
[----:B------:R-:W2:Y:S02]  /*2020*/  SYNCS.PHASECHK.TRANS64.TRYWAIT P0, [UR12+0x38], R0 ;  /* 0x00003800ff0075a7 */ /* 0x000ea4000800110c */
[----:B--2---:R-:W-:Y:S05]  /*2030*/  @!P0 BRA `(.L_x_37) ;  /* 0x0000002800e08947 */ /* 0x004fea0003800000 */
.L_x_36:
[----:B------:R-:W-:-:S05]  /*2040*/  UMOV UR31, URZ ;  /* 0x000000ff001f7c82 */ /* 0x000fca0008000000 */
.L_x_40:
[----:B------:R-:W-:Y:S02]  /*2050*/  UIADD3 UR25, UPT, UPT, UR33, 0x1, URZ ;  /* 0x0000000121197890 */ /* 0x000fe4000fffe0ff */
[----:B------:R-:W-:Y:S02]  /*2060*/  UISETP.GT.U32.AND UP0, UPT, UR31, 0x1e, UPT ;  /* 0x0000001e1f00788c */ /* 0x000fe4000bf04070 */
[----:B---3--:R-:W-:Y:S02]  /*2070*/  ULEA UR66, UR33, UR20, 0x6 ;  /* 0x0000001421427291 */ /* 0x008fe4000f8e30ff */
[----:B------:R-:W-:Y:S02]  /*2080*/  ULEA UR62, UR33, UR19, 0x7 ;  /* 0x00000013213e7291 */ /* 0x000fe4000f8e38ff */
[----:B------:R-:W-:Y:S01]  /*2090*/  ULEA UR54, UR33, UR24, 0xb ;  /* 0x0000001821367291 */ /* 0x000fe2000f8e58ff */
[----:B------:R-:W-:Y:S01]  /*20a0*/  PLOP3.LUT P0, PT, PT, PT, UP0, 0x80, 0x8 ;  /* 0x000000000008781c */ /* 0x000fe20003f0f008 */
[----:B------:R-:W-:Y:S02]  /*20b0*/  ULEA UR52, UR33, UR21, 0xa ;  /* 0x0000001521347291 */ /* 0x000fe4000f8e50ff */
[----:B------:R-:W-:Y:S02]  /*20c0*/  ULEA UR13, UR33, UR12, 0x3 ;  /* 0x0000000c210d7291 */ /* 0x000fe4000f8e18ff */
[----:B------:R-:W-:Y:S02]  /*20d0*/  UISETP.NE.AND UP1, UPT, UR25, 0x3, UPT ;  /* 0x000000031900788c */ /* 0x000fe4000bf25270 */
[----:B------:R-:W-:Y:S02]  /*20e0*/  UIADD3 UR64, UPT, UPT, UR66, 0x20, URZ ;  /* 0x0000002042407890 */ /* 0x000fe4000fffe0ff */
        /* <DEDUP_REMOVED lines=10> */
[----:B------:R-:W-:Y:S02]  /*2190*/  USEL UR28, URZ, 0x1, UP1 ;  /* 0x00000001ff1c7887 */ /* 0x000fe40008800000 */
[----:B------:R-:W-:Y:S01]  /*21a0*/  USEL UR33, UR25, URZ, UP1 ;  /* 0x000000ff19217287 */ /* 0x000fe20008800000 */
[----:B------:R-:W-:Y:S01]  /*21b0*/  UMOV UR67, 0x4008 ;  /* 0x0000400800437882 */ /* 0x000fe20000000000 */
        /* <DEDUP_REMOVED lines=10> */
[----:B----4-:R-:W-:Y:S05]  /*2260*/  @P1 BRA `(.L_x_38) ;  /* 0x0000000000101947 */ /* 0x010fea0003800000 */
[----:B------:R-:W-:Y:S06]  /*2270*/  USHF.L.U32 UR25, UR34, 0x1f, URZ ;  /* 0x0000001f22197899 */ /* 0x000fec00080006ff */
[----:B--2---:R-:W-:Y:S04]  /*2280*/  MOV R0, UR25 ;  /* 0x0000001900007c02 */ /* 0x004fe80008000f00 */
[----:B------:R-:W2:Y:S02]  /*2290*/  SYNCS.PHASECHK.TRANS64.TRYWAIT P1, [UR13], R0 ;  /* 0x00000000ff0075a7 */ /* 0x000ea4000802110d */
[----:B--2---:R-:W-:Y:S05]  /*22a0*/  @!P1 BRA `(.L_x_39) ;  /* 0x0000002800649947 */ /* 0x004fea0003800000 */
.L_x_38:
[----:B------:R-:W-:Y:S01]  /*22b0*/  ULOP3.LUT UR34, UR34, UR28, URZ, 0x3c, !UPT ;  /* 0x0000001c22227292 */ /* 0x000fe2000f8e3cff */
[----:B------:R-:W-:Y:S01]  /*22c0*/  PLOP3.LUT P1, PT, PT, PT, PT, 0x80, 0x8 ;  /* 0x000000000008781c */ /* 0x000fe20003f2f070 */
[----:B------:R-:W-:Y:S01]  /*22d0*/  UIADD3 UR31, UPT, UPT, UR31, 0x1, URZ ;  /* 0x000000011f1f7890 */ /* 0x000fe2000fffe0ff */
[----:B------:R3:W-:Y:S01]  /*22e0*/  UTCCP.T.S.4x32dp128bit tmem[UR36+0x1d0], gdesc[UR66] ;  /* 0x0001d042240079e7 */ /* 0x0007e20009100000 */
[----:B------:R-:W-:Y:S01]  /*22f0*/  UMOV UR70, UR16 ;  /* 0x0000001000467c82 */ /* 0x000fe20008000000 */
[----:B------:R-:W-:Y:S01]  /*2300*/  @!UP0 USHF.L.U32 UR13, UR34, 0x1f, URZ ;  /* 0x0000001f220d8899 */ /* 0x000fe200080006ff */
[----:B------:R3:W-:Y:S01]  /*2310*/  UTCCP.T.S.4x32dp128bit tmem[UR36+0x1d4], gdesc[UR64] ;  /* 0x0001d440240079e7 */ /* 0x0007e20009100000 */
[----:B------:R-:W-:Y:S01]  /*2320*/  @!UP0 ULEA UR16, UR33, UR12, 0x3 ;  /* 0x0000000c21108291 */ /* 0x000fe2000f8e18ff */
[----:B------:R3:W-:Y:S01]  /*2330*/  UTCCP.T.S.4x32dp128bit tmem[UR36+0x1e0], gdesc[UR62] ;  /* 0x0001e03e240079e7 */ /* 0x0007e20009100000 */
[----:B------:R3:W-:Y:S01]  /*2340*/  UTCCP.T.S.4x32dp128bit tmem[UR36+0x1e4], gdesc[UR60] ;  /* 0x0001e43c240079e7 */ /* 0x0007e20009100000 */
[----:B------:R3:W-:Y:S01]  /*2350*/  UTCCP.T.S.4x32dp128bit tmem[UR36+0x1e8], gdesc[UR58] ;  /* 0x0001e83a240079e7 */ /* 0x0007e20009100000 */
[----:B------:R3:W-:Y:S01]  /*2360*/  UTCCP.T.S.4x32dp128bit tmem[UR36+0x1ec], gdesc[UR56] ;  /* 0x0001ec38240079e7 */ /* 0x0007e20009100000 */
[----:B------:R3:W-:Y:S01]  /*2370*/  UTCQMMA gdesc[UR52], gdesc[UR54], tmem[UR17], tmem[UR50], idesc[UR51], tmem[UR10], UP2 ;  /* 0x000a323634007dea */ /* 0x0007e20009000311 */
[----:B------:R-:W-:Y:S01]  /*2380*/  UMOV UR68, UR32 ;  /* 0x0000002000447c82 */ /* 0x000fe20008000000 */
[----:B------:R-:W-:Y:S01]  /*2390*/  UMOV UR69, 0x40004040 ;  /* 0x4000404000457882 */ /* 0x000fe20000000000 */
[----:B--2---:R-:W-:Y:S01]  /*23a0*/  MOV R0, UR13 ;  /* 0x0000000d00007c02 */ /* 0x004fe20008000f00 */
[----:B------:R3:W-:Y:S01]  /*23b0*/  UTCQMMA gdesc[UR46], gdesc[UR48], tmem[UR17], tmem[UR44], idesc[UR45], tmem[UR6], UPT ;  /* 0x00062c302e007dea */ /* 0x0007e2000b800311 */
[----:B------:R-:W-:Y:S01]  /*23c0*/  UMOV UR71, 0x40004040 ;  /* 0x4000404000477882 */ /* 0x000fe20000000000 */
[----:B------:R-:W-:Y:S01]  /*23d0*/  UMOV UR72, UR18 ;  /* 0x0000001200487c82 */ /* 0x000fe20008000000 */
[----:B------:R-:W-:Y:S01]  /*23e0*/  UMOV UR73, 0x40004040 ;  /* 0x4000404000497882 */ /* 0x000fe20000000000 */
[----:B------:R3:W-:Y:S01]  /*23f0*/  UTCQMMA gdesc[UR68], gdesc[UR42], tmem[UR17], tmem[UR40], idesc[UR41], tmem[UR8], UPT ;  /* 0x0008282a44007dea */ /* 0x0007e2000b800311 */
[----:B------:R3:W-:Y:S01]  /*2400*/  UTCQMMA gdesc[UR72], gdesc[UR70], tmem[UR17], tmem[UR38], idesc[UR39], tmem[UR4], UPT ;  /* 0x0004264648007dea */ /* 0x0007e2000b800311 */
[----:B------:R3:W-:Y:S01]  /*2410*/  UTCBAR.MULTICAST [UR30], URZ, UR29 ;  /* 0x000000ff1e0073e9 */ /* 0x0007e2000800081d */
[----:B------:R3:W4:Y:S01]  /*2420*/  @!P0 SYNCS.PHASECHK.TRANS64.TRYWAIT P1, [UR16], R0 ;  /* 0x00000000ff0085a7 */ /* 0x0007220008021110 */
[----:B------:R-:W-:Y:S02]  /*2430*/  UISETP.NE.AND UP0, UPT, UR31, 0x20, UPT ;  /* 0x000000201f00788c */ /* 0x000fe4000bf05270 */
[----:B------:R-:W-:Y:S07]  /*2440*/  UPLOP3.LUT UP2, UPT, UPT, UPT, UPT, 0x80, 0x8 ;  /* 0x000000000008789c */ /* 0x000fee0003f4f070 */
[----:B------:R-:W-:Y:S05]  /*2450*/  BRA.U UP0, `(.L_x_40) ;  /* 0xfffffff900fc7547 */ /* 0x000fea000b83ffff */
[----:B------:R-:W-:Y:S01]  /*2460*/  USHF.L.U32 UR13, UR35, 0x1f, URZ ;  /* 0x0000001f230d7899 */ /* 0x000fe200080006ff */
[----:B------:R-:W-:Y:S01]  /*2470*/  LEA R3, R6, UR12, 0x3 ;  /* 0x0000000c06037c11 */ /* 0x000fe2000f8e18ff */
[----:B------:R2:W-:Y:S01]  /*2480*/  UTCBAR.MULTICAST [UR27], URZ, UR26 ;  /* 0x000000ff1b0073e9 */ /* 0x0005e2000800081a */
[----:B------:R-:W-:-:S03]  /*2490*/  SHF.L.U32 R4, R5, 0x1f, RZ ;  /* 0x0000001f05047819 */ /* 0x000fc600000006ff */
[----:B---3--:R-:W-:-:S04]  /*24a0*/  IMAD.U32 R0, RZ, RZ, UR13 ;  /* 0x0000000dff007e24 */ /* 0x008fc8000f8e00ff */
[----:B------:R2:W-:Y:S01]  /*24b0*/  SYNCS.PHASECHK.TRANS64.TRYWAIT PT, [UR12+0x38], R0 ;  /* 0x00003800ff0075a7 */ /* 0x0005e200080e110c */
[----:B------:R-:W3:Y:S02]  /*24c0*/  SYNCS.PHASECHK.TRANS64.TRYWAIT P0, [R3+URZ+0x40], R4 ;  /* 0x00004004030075a7 */ /* 0x000ee400080011ff */
[----:B--23--:R-:W-:Y:S05]  /*24d0*/  @!P0 BRA `(.L_x_41) ;  /* 0x0000002400f88947 */ /* 0x00cfea0003800000 */
.L_x_86:
[C---:B------:R-:W-:Y:S01]  /*24e0*/  LEA R0, R6.reuse, UR12, 0x4 ;  /* 0x0000000c06007c11 */ /* 0x040fe2000f8e20ff */
[----:B------:R-:W-:-:S05]  /*24f0*/  VIADD R6, R6, 0x1 ;  /* 0x0000000106067836 */ /* 0x000fca0000000000 */
[----:B------:R-:W3:Y:S01]  /*2500*/  LDS R0, [R0+0x2c81c] ;  /* 0x02c81c0000007984 */ /* 0x000ee20000000800 */
[C---:B----4-:R-:W-:Y:S01]  /*2510*/  ISETP.NE.AND P1, PT, R6.reuse, 0x2, PT ;  /* 0x000000020600780c */ /* 0x050fe20003f25270 */
[----:B------:R4:W-:Y:S06]  /*2520*/  MEMBAR.ALL.CTA ;  /* 0x0000000000007992 */ /* 0x0009ec0000008000 */
[----:B----4-:R-:W4:Y:S01]  /*2530*/  FENCE.VIEW.ASYNC.S ;  /* 0x00000000000073c6 */ /* 0x010f220000000000 */
[----:B------:R-:W-:Y:S02]  /*2540*/  SEL R4, RZ, 0x1, P1 ;  /* 0x00000001ff047807 */ /* 0x000fe40000800000 */
[----:B------:R-:W-:-:S02]  /*2550*/  SEL R6, R6, RZ, P1 ;  /* 0x000000ff06067207 */ /* 0x000fc40000800000 */
[----:B------:R-:W-:Y:S01]  /*2560*/  LOP3.LUT R5, R5, R4, RZ, 0x3c, !PT ;  /* 0x0000000405057212 */ /* 0x000fe200078e3cff */
[----:B----4-:R4:W-:Y:S01]  /*2570*/  SYNCS.ARRIVE.TRANS64.ART0 RZ, [R3+URZ+0x50], R2 ;  /* 0x0000500203ff79a7 */ /* 0x0109e200085000ff */
[----:B---3--:R-:W-:-:S13]  /*2580*/  ISETP.NE.AND P0, PT, R0, 0x1, PT ;  /* 0x000000010000780c */ /* 0x008fda0003f05270 */
[----:B----4-:R-:W-:Y:S05]  /*2590*/  @!P0 BRA `(.L_x_42) ;  /* 0xfffffff800748947 */ /* 0x010fea000383ffff */
.L_x_35:
[----:B------:R-:W-:-:S09]  /*25a0*/  UISETP.NE.AND UP0, UPT, UR15, URZ, UPT ;  /* 0x000000ff0f00728c */ /* 0x000fd2000bf05270 */
[----:B------:R-:W-:Y:S05]  /*25b0*/  BRA.U UP0, `(.L_x_33) ;  /* 0x0000000100107547 */ /* 0x000fea000b800000 */
[----:B------:R-:W-:-:S06]  /*25c0*/  USHF.L.U32 UR35, UR35, 0x1f, URZ ;  /* 0x0000001f23237899 */ /* 0x000fcc00080006ff */
[----:B------:R-:W-:-:S04]  /*25d0*/  MOV R0, UR35 ;  /* 0x0000002300007c02 */ /* 0x000fc80008000f00 */
[----:B------:R-:W3:Y:S02]  /*25e0*/  SYNCS.PHASECHK.TRANS64.TRYWAIT P0, [UR12+0x38], R0 ;  /* 0x00003800ff0075a7 */ /* 0x000ee4000800110c */
[----:B---3--:R-:W-:Y:S05]  /*25f0*/  @!P0 BRA `(.L_x_43) ;  /* 0x0000002400cc8947 */ /* 0x008fea0003800000 */
.L_x_33:
[----:B------:R-:W-:-:S13]  /*2600*/  ISETP.GT.AND P0, PT, R123, 0x3, PT ;  /* 0x000000037b00780c */ /* 0x000fda0003f04270 */
[----:B-1----:R-:W-:Y:S05]  /*2610*/  @P0 EXIT ;  /* 0x000000000000094d */ /* 0x002fea0003800000 */
[----:B------:R-:W-:-:S13]  /*2620*/  ISETP.NE.AND P0, PT, R123, RZ, PT ;  /* 0x000000ff7b00720c */ /* 0x000fda0003f05270 */
[----:B------:R-:W-:Y:S05]  /*2630*/  @P0 BRA `(.L_x_44) ;  /* 0x0000000000b80947 */ /* 0x000fea0003800000 */
[----:B------:R-:W1:Y:S01]  /*2640*/  S2UR UR5, SR_CgaCtaId ;  /* 0x00000000000579c3 */ /* 0x000e620000008800 */
[----:B------:R-:W-:Y:S01]  /*2650*/  NOP ;  /* 0x0000000000007918 */ /* 0x000fe20000000000 */
[----:B------:R-:W-:Y:S02]  /*2660*/  UMOV UR4, 0x40 ;  /* 0x0000004000047882 */ /* 0x000fe40000000000 */
[----:B-1----:R-:W-:-:S09]  /*2670*/  ULEA UR4, UR5, UR4, 0x18 ;  /* 0x0000000405047291 */ /* 0x002fd2000f8ec0ff */
[----:B--23--:R-:W1:Y:S01]  /*2680*/  LDS.U8 R0, [UR4] ;  /* 0x00000004ff007984 */ /* 0x00ce620008000000 */
[----:B------:R-:W-:Y:S02]  /*2690*/  UMOV UR4, 0x400 ;  /* 0x0000040000047882 */ /* 0x000fe40000000000 */
[----:B------:R-:W-:Y:S01]  /*26a0*/  ULEA UR4, UR5, UR4, 0x18 ;  /* 0x0000000405047291 */ /* 0x000fe2000f8ec0ff */
[----:B-1----:R-:W-:-:S13]  /*26b0*/  ISETP.NE.AND P0, PT, R0, RZ, PT ;  /* 0x000000ff0000720c */ /* 0x002fda0003f05270 */
[----:B------:R-:W-:Y:S05]  /*26c0*/  @P0 BRA `(.L_x_45) ;  /* 0x00000000007c0947 */ /* 0x000fea0003800000 */
[----:B------:R-:W-:-:S13]  /*26d0*/  ELECT P0, URZ, PT ;  /* 0x0000000000ff782f */ /* 0x000fda0003800000 */
[----:B------:R-:W-:Y:S05]  /*26e0*/  @!P0 BRA `(.L_x_46) ;  /* 0x0000000000848947 */ /* 0x000fea0003800000 */
[----:B------:R-:W-:-:S05]  /*26f0*/  UMOV UR6, 0x10 ;  /* 0x0000001000067882 */ /* 0x000fca0000000000 */
[----:B------:R-:W-:Y:S04]  /*2700*/  DEPBAR.LE SB1, 0x36 ;  /* 0x00009d800000791a */ /* 0x000fe80000000000 */
[----:B------:R-:W1:Y:S02]  /*2710*/  UTCATOMSWS.FIND_AND_SET.ALIGN UP0, UR6, UR6 ;  /* 0x00000006000675e3 */ /* 0x000e640008000800 */
[----:B-1----:R-:W-:Y:S01]  /*2720*/  PLOP3.LUT P0, PT, PT, PT, UP0, 0x80, 0x8 ;  /* 0x000000000008781c */ /* 0x002fe20003f0f008 */
[----:B------:R-:W-:-:S03]  /*2730*/  IMAD.U32 R3, RZ, RZ, UR6 ;  /* 0x00000006ff037e24 */ /* 0x000fc6000f8e00ff */
[----:B------:R-:W-:-:S04]  /*2740*/  SEL R0, RZ, 0xffffffff, !P0 ;  /* 0xffffffffff007807 */ /* 0x000fc80004000000 */
[----:B------:R-:W-:-:S13]  /*2750*/  ISETP.NE.AND P0, PT, R0, RZ, PT ;  /* 0x000000ff0000720c */ /* 0x000fda0003f05270 */
[----:B------:R-:W-:Y:S05]  /*2760*/  @P0 BRA `(.L_x_47) ;  /* 0x0000000000240947 */ /* 0x000fea0003800000 */
.L_x_48:
[----:B------:R-:W-:Y:S05]  /*2770*/  NANOSLEEP 0x64 ;  /* 0x000000640000795d */ /* 0x000fea0003800000 */
[----:B------:R-:W-:-:S05]  /*2780*/  UMOV UR6, 0x10 ;  /* 0x0000001000067882 */ /* 0x000fca0000000000 */
[----:B------:R-:W-:Y:S04]  /*2790*/  DEPBAR.LE SB1, 0x36 ;  /* 0x00009d800000791a */ /* 0x000fe80000000000 */
[----:B------:R-:W1:Y:S02]  /*27a0*/  UTCATOMSWS.FIND_AND_SET.ALIGN UP0, UR6, UR6 ;  /* 0x00000006000675e3 */ /* 0x000e640008000800 */
[----:B-1----:R-:W-:Y:S01]  /*27b0*/  PLOP3.LUT P0, PT, PT, PT, UP0, 0x80, 0x8 ;  /* 0x000000000008781c */ /* 0x002fe20003f0f008 */
[----:B------:R-:W-:-:S03]  /*27c0*/  IMAD.U32 R3, RZ, RZ, UR6 ;  /* 0x00000006ff037e24 */ /* 0x000fc6000f8e00ff */
[----:B------:R-:W-:-:S04]  /*27d0*/  SEL R0, RZ, 0xffffffff, !P0 ;  /* 0xffffffffff007807 */ /* 0x000fc80004000000 */
[----:B------:R-:W-:-:S13]  /*27e0*/  ISETP.NE.AND P0, PT, R0, RZ, PT ;  /* 0x000000ff0000720c */ /* 0x000fda0003f05270 */
[----:B------:R-:W-:Y:S05]  /*27f0*/  @!P0 BRA `(.L_x_48) ;  /* 0xfffffffc00dc8947 */ /* 0x000fea000383ffff */
.L_x_47:
[C---:B------:R-:W-:Y:S01]  /*2800*/  R2UR UR7, R3.reuse ;  /* 0x00000000030772ca */ /* 0x040fe200000e0000 */
[----:B------:R-:W-:Y:S01]  /*2810*/  IMAD.MOV.U32 R0, RZ, RZ, 0xffff ;  /* 0x0000ffffff007424 */ /* 0x000fe200078e00ff */
[----:B------:R-:W-:Y:S02]  /*2820*/  UMOV UR6, 0x50 ;  /* 0x0000005000067882 */ /* 0x000fe40000000000 */
[----:B------:R-:W-:Y:S02]  /*2830*/  ULEA UR6, UR5, UR6, 0x18 ;  /* 0x0000000605067291 */ /* 0x000fe4000f8ec0ff */
[----:B------:R-:W-:Y:S01]  /*2840*/  SHF.L.U32 R0, R0, R3, RZ ;  /* 0x0000000300007219 */ /* 0x000fe200000006ff */
[----:B------:R-:W-:-:S06]  /*2850*/  IMAD.SHL.U32 R3, R3, 0x20, RZ ;  /* 0x0000002003037824 */ /* 0x000fcc00078e00ff */
[----:B------:R-:W-:-:S04]  /*2860*/  UIADD3 UR7, UPT, UPT, UR7, 0x10, URZ ;  /* 0x0000001007077890 */ /* 0x000fc8000fffe0ff */
[----:B------:R-:W-:-:S06]  /*2870*/  USHF.L.U32 UR7, UR14, UR7, URZ ;  /* 0x000000070e077299 */ /* 0x000fcc00080006ff */
[----:B------:R-:W-:-:S05]  /*2880*/  LOP3.LUT R0, R0, UR7, RZ, 0xfc, !PT ;  /* 0x0000000700007c12 */ /* 0x000fca000f8efcff */
[----:B------:R1:W-:Y:S04]  /*2890*/  ATOMS.OR RZ, [UR6], R0 ;  /* 0x00000000ffff798c */ /* 0x0003e8000b000006 */
[----:B------:R1:W-:Y:S01]  /*28a0*/  STS [UR4+0x68], R3 ;  /* 0x00006803ff007988 */ /* 0x0003e20008000804 */
[----:B------:R-:W-:Y:S05]  /*28b0*/  BRA `(.L_x_46) ;  /* 0x0000000000107947 */ /* 0x000fea0003800000 */
.L_x_45:
[----:B------:R-:W-:Y:S02]  /*28c0*/  MOV R0, 0xffffffff ;  /* 0xffffffff00007802 */ /* 0x000fe40000000f00 */
[----:B------:R-:W-:-:S03]  /*28d0*/  MOV R2, 0x2900 ;  /* 0x0000290000027802 */ /* 0x000fc60000000f00 */
[----:B------:R1:W-:Y:S04]  /*28e0*/  STS [UR4+0x68], R0 ;  /* 0x00006800ff007988 */ /* 0x0003e80008000804 */
[----:B-1----:R-:W-:Y:S05]  /*28f0*/  CALL.REL.NOINC `($__internal_1_$__cuda_sm10x_tcgen05_guardrail_trap_phase_invalid_during_alloc) ;  /* 0x00000024007c7944 */ /* 0x002fea0003c00000 */
.L_x_46:
[----:B------:R-:W-:Y:S05]  /*2900*/  WARPSYNC.ALL ;  /* 0x0000000000007948 */ /* 0x000fea0003800000 */
[----:B------:R-:W-:Y:S01]  /*2910*/  NOP ;  /* 0x0000000000007918 */ /* 0x000fe20000000000 */
.L_x_44:
[----:B------:R-:W4:Y:S08]  /*2920*/  S2UR UR4, SR_CgaCtaId ;  /* 0x00000000000479c3 */ /* 0x000f300000008800 */
[----:B------:R-:W-:Y:S06]  /*2930*/  BAR.SYNC.DEFER_BLOCKING 0x3, 0xa0 ;  /* 0x00c2800000007b1d */ /* 0x000fec0000010000 */
[----:B------:R-:W-:-:S02]  /*2940*/  UMOV UR5, 0x400 ;  /* 0x0000040000057882 */ /* 0x000fc40000000000 */
[----:B----4-:R-:W-:-:S06]  /*2950*/  ULEA UR4, UR4, UR5, 0x18 ;  /* 0x0000000504047291 */ /* 0x010fcc000f8ec0ff */
[----:B------:R-:W-:-:S05]  /*2960*/  MOV R87, UR4 ;  /* 0x0000000400577c02 */ /* 0x000fca0008000f00 */
[----:B------:R4:W1:Y:S01]  /*2970*/  LDS R122, [R87+0x68] ;  /* 0x00006800577a7984 */ /* 0x0008620000000800 */
[----:B------:R-:W5:Y:S02]  /*2980*/  SYNCS.PHASECHK.TRANS64.TRYWAIT P0, [R87+URZ+0x40], RZ ;  /* 0x000040ff570075a7 */ /* 0x000f6400080011ff */
[----:B-1--45:R-:W-:Y:S05]  /*2990*/  @!P0 BRA `(.L_x_49) ;  /* 0x0000002400048947 */ /* 0x032fea0003800000 */
.L_x_88:
[----:B------:R-:W4:Y:S01]  /*29a0*/  LDS.128 R88, [R87+0x2c810] ;  /* 0x02c8100057587984 */ /* 0x000f220000000c00 */
[----:B--23--:R-:W-:Y:S01]  /*29b0*/  HFMA2 R0, -RZ, RZ, 0, 5.9604644775390625e-08 ;  /* 0x00000001ff007431 */ /* 0x00cfe200000001ff */
[----:B------:R2:W-:Y:S06]  /*29c0*/  MEMBAR.ALL.CTA ;  /* 0x0000000000007992 */ /* 0x0005ec0000008000 */
[----:B--2---:R-:W2:Y:S02]  /*29d0*/  FENCE.VIEW.ASYNC.S ;  /* 0x00000000000073c6 */ /* 0x004ea40000000000 */
[----:B--2---:R2:W-:Y:S01]  /*29e0*/  SYNCS.ARRIVE.TRANS64.ART0 RZ, [R87+URZ+0x50], R0 ;  /* 0x0000500057ff79a7 */ /* 0x0045e200085000ff */
[----:B----4-:R-:W-:-:S13]  /*29f0*/  ISETP.NE.AND P0, PT, R91, 0x1, PT ;  /* 0x000000015b00780c */ /* 0x010fda0003f05270 */
[----:B--2---:R-:W-:Y:S05]  /*2a00*/  @P0 BRA `(.L_x_50) ;  /* 0x0000001800c80947 */ /* 0x004fea0003800000 */
[C---:B------:R-:W-:Y:S01]  /*2a10*/  IMAD.SHL.U32 R4, R104.reuse, 0x40, RZ ;  /* 0x0000004068047824 */ /* 0x040fe200078e00ff */
[----:B------:R-:W-:Y:S01]  /*2a20*/  SHF.R.U32.HI R3, RZ, 0x5, R104 ;  /* 0x00000005ff037819 */ /* 0x000fe20000011668 */
[----:B------:R-:W-:Y:S01]  /*2a30*/  IMAD.SHL.U32 R2, R104, 0x80, RZ ;  /* 0x0000008068027824 */ /* 0x000fe200078e00ff */
[----:B------:R-:W2:Y:S01]  /*2a40*/  S2UR UR8, SR_CgaCtaId ;  /* 0x00000000000879c3 */ /* 0x000ea20000008800 */
[----:B------:R-:W3:Y:S01]  /*2a50*/  S2R R102, SR_LANEID ;  /* 0x0000000000667919 */ /* 0x000ee20000000000 */
[----:B------:R-:W-:Y:S01]  /*2a60*/  LOP3.LUT R4, R4, 0x7c0, RZ, 0xc0, !PT ;  /* 0x000007c004047812 */ /* 0x000fe200078ec0ff */
[----:B------:R-:W-:Y:S01]  /*2a70*/  IMAD R121, R123, 0x4, R87 ;  /* 0x000000047b797824 */ /* 0x000fe200078e0257 */
[----:B------:R-:W-:Y:S01]  /*2a80*/  LOP3.LUT R2, R2, 0xf80, RZ, 0xc0, !PT ;  /* 0x00000f8002027812 */ /* 0x000fe200078ec0ff */
[----:B------:R-:W-:Y:S01]  /*2a90*/  IMAD.MOV.U32 R108, RZ, RZ, 0x1 ;  /* 0x00000001ff6c7424 */ /* 0x000fe200078e00ff */
[----:B------:R-:W-:Y:S01]  /*2aa0*/  UMOV UR9, 0x400 ;  /* 0x0000040000097882 */ /* 0x000fe20000000000 */
[C---:B------:R-:W-:Y:S01]  /*2ab0*/  IMAD R4, R3.reuse, 0x800, R4 ;  /* 0x0000080003047824 */ /* 0x040fe200078e0204 */
[----:B------:R-:W4:Y:S01]  /*2ac0*/  LDCU.64 UR10, c[0x0][0x348] ;  /* 0x00006900ff0a77ac */ /* 0x000f220008000a00 */
[----:B------:R-:W-:-:S02]  /*2ad0*/  IMAD R2, R3, 0x1000, R2 ;  /* 0x0000100003027824 */ /* 0x000fc400078e0202 */
[C---:B------:R-:W-:Y:S02]  /*2ae0*/  IMAD.IADD R4, R87.reuse, 0x1, R4 ;  /* 0x0000000157047824 */ /* 0x040fe400078e0204 */
[----:B------:R-:W-:Y:S02]  /*2af0*/  IMAD.IADD R2, R87, 0x1, R2 ;  /* 0x0000000157027824 */ /* 0x000fe400078e0202 */
[C---:B------:R-:W-:Y:S02]  /*2b00*/  VIADD R5, R4.reuse, 0x4430 ;  /* 0x0000443004057836 */ /* 0x040fe40000000000 */
[C---:B------:R-:W-:Y:S02]  /*2b10*/  VIADD R6, R4.reuse, 0x4420 ;  /* 0x0000442004067836 */ /* 0x040fe40000000000 */
[C---:B------:R-:W-:Y:S01]  /*2b20*/  VIADD R7, R4.reuse, 0x4410 ;  /* 0x0000441004077836 */ /* 0x040fe20000000000 */
[----:B------:R-:W-:Y:S01]  /*2b30*/  SHF.R.U32.HI R120, RZ, 0x3, R5 ;  /* 0x00000003ff787819 */ /* 0x000fe20000011605 */
[----:B------:R-:W-:Y:S01]  /*2b40*/  VIADD R4, R4, 0x4400 ;  /* 0x0000440004047836 */ /* 0x000fe20000000000 */
[----:B------:R-:W-:Y:S01]  /*2b50*/  SHF.R.U32.HI R119, RZ, 0x3, R6 ;  /* 0x00000003ff777819 */ /* 0x000fe20000011606 */
[----:B------:R-:W-:Y:S01]  /*2b60*/  IMAD.MOV.U32 R106, RZ, RZ, RZ ;  /* 0x000000ffff6a7224 */ /* 0x000fe200078e00ff */
[----:B------:R-:W-:Y:S01]  /*2b70*/  LOP3.LUT R120, R5, 0x30, R120, 0x78, !PT ;  /* 0x0000003005787812 */ /* 0x000fe200078e7878 */
[----:B------:R-:W-:Y:S01]  /*2b80*/  VIADD R5, R2, 0x430 ;  /* 0x0000043002057836 */ /* 0x000fe20000000000 */
[----:B------:R-:W-:Y:S01]  /*2b90*/  SHF.R.U32.HI R117, RZ, 0x3, R4 ;  /* 0x00000003ff757819 */ /* 0x000fe20000011604 */
[----:B------:R-:W-:Y:S01]  /*2ba0*/  IMAD.MOV.U32 R105, RZ, RZ, RZ ;  /* 0x000000ffff697224 */ /* 0x000fe200078e00ff */
[----:B------:R-:W-:Y:S01]  /*2bb0*/  LOP3.LUT R119, R6, 0x30, R119, 0x78, !PT ;  /* 0x0000003006777812 */ /* 0x000fe200078e7877 */
[----:B------:R-:W-:Y:S01]  /*2bc0*/  VIADD R6, R2, 0x420 ;  /* 0x0000042002067836 */ /* 0x000fe20000000000 */
[----:B------:R-:W-:Y:S01]  /*2bd0*/  SHF.R.U32.HI R116, RZ, 0x3, R5 ;  /* 0x00000003ff747819 */ /* 0x000fe20000011605 */
[----:B------:R-:W-:Y:S01]  /*2be0*/  IMAD R110, R3, 0x200000, R122 ;  /* 0x00200000036e7824 */ /* 0x000fe200078e027a */
[----:B------:R-:W-:Y:S01]  /*2bf0*/  LOP3.LUT R117, R4, 0x30, R117, 0x78, !PT ;  /* 0x0000003004757812 */ /* 0x000fe200078e7875 */
[C---:B------:R-:W-:Y:S01]  /*2c00*/  VIADD R4, R2.reuse, 0x400 ;  /* 0x0000040002047836 */ /* 0x040fe20000000000 */
[----:B------:R-:W-:Y:S01]  /*2c10*/  LOP3.LUT R116, R5, 0x70, R116, 0x78, !PT ;  /* 0x0000007005747812 */ /* 0x000fe200078e7874 */
[----:B------:R-:W-:Y:S01]  /*2c20*/  VIADD R5, R2, 0x410 ;  /* 0x0000041002057836 */ /* 0x000fe20000000000 */
[----:B------:R-:W-:Y:S01]  /*2c30*/  SHF.R.U32.HI R115, RZ, 0x3, R6 ;  /* 0x00000003ff737819 */ /* 0x000fe20000011606 */
[----:B--2---:R-:W-:Y:S01]  /*2c40*/  ULEA UR7, UR8, UR9, 0x18 ;  /* 0x0000000908077291 */ /* 0x004fe2000f8ec0ff */
[----:B------:R-:W-:-:S02]  /*2c50*/  SHF.R.U32.HI R113, RZ, 0x3, R4 ;  /* 0x00000003ff717819 */ /* 0x000fc40000011604 */
[----:B------:R-:W-:Y:S02]  /*2c60*/  SHF.R.U32.HI R114, RZ, 0x3, R5 ;  /* 0x00000003ff727819 */ /* 0x000fe40000011605 */
[----:B------:R-:W-:Y:S01]  /*2c70*/  LOP3.LUT R115, R6, 0x70, R115, 0x78, !PT ;  /* 0x0000007006737812 */ /* 0x000fe200078e7873 */
[C---:B------:R-:W-:Y:S01]  /*2c80*/  VIADD R6, R2.reuse, 0x460 ;  /* 0x0000046002067836 */ /* 0x040fe20000000000 */
[----:B------:R-:W-:Y:S01]  /*2c90*/  LOP3.LUT R114, R5, 0x70, R114, 0x78, !PT ;  /* 0x0000007005727812 */ /* 0x000fe200078e7872 */
[----:B------:R-:W-:Y:S01]  /*2ca0*/  VIADD R5, R2, 0x470 ;  /* 0x0000047002057836 */ /* 0x000fe20000000000 */
[----:B------:R-:W-:Y:S01]  /*2cb0*/  LOP3.LUT R113, R4, 0x70, R113, 0x78, !PT ;  /* 0x0000007004717812 */ /* 0x000fe200078e7871 */
[C---:B------:R-:W-:Y:S01]  /*2cc0*/  VIADD R4, R2.reuse, 0x450 ;  /* 0x0000045002047836 */ /* 0x040fe20000000000 */
[----:B------:R-:W-:Y:S01]  /*2cd0*/  SHF.R.U32.HI R118, RZ, 0x3, R7 ;  /* 0x00000003ff767819 */ /* 0x000fe20000011607 */
[----:B------:R-:W-:Y:S01]  /*2ce0*/  VIADD R2, R2, 0x440 ;  /* 0x0000044002027836 */ /* 0x000fe20000000000 */
[----:B------:R-:W-:-:S02]  /*2cf0*/  SHF.R.U32.HI R112, RZ, 0x3, R5 ;  /* 0x00000003ff707819 */ /* 0x000fc40000011605 */
[----:B------:R-:W-:Y:S02]  /*2d00*/  SHF.R.U32.HI R111, RZ, 0x3, R6 ;  /* 0x00000003ff6f7819 */ /* 0x000fe40000011606 */
[----:B------:R-:W-:Y:S02]  /*2d10*/  SHF.R.U32.HI R109, RZ, 0x3, R4 ;  /* 0x00000003ff6d7819 */ /* 0x000fe40000011604 */
[----:B------:R-:W-:Y:S02]  /*2d20*/  SHF.R.U32.HI R107, RZ, 0x3, R2 ;  /* 0x00000003ff6b7819 */ /* 0x000fe40000011602 */
[----:B------:R-:W-:Y:S02]  /*2d30*/  LOP3.LUT R118, R7, 0x30, R118, 0x78, !PT ;  /* 0x0000003007767812 */ /* 0x000fe400078e7876 */
[----:B------:R-:W-:Y:S02]  /*2d40*/  LOP3.LUT R112, R5, 0x70, R112, 0x78, !PT ;  /* 0x0000007005707812 */ /* 0x000fe400078e7870 */
[----:B------:R-:W-:-:S02]  /*2d50*/  LOP3.LUT R111, R6, 0x70, R111, 0x78, !PT ;  /* 0x00000070066f7812 */ /* 0x000fc400078e786f */
[----:B------:R-:W-:Y:S02]  /*2d60*/  LOP3.LUT R109, R4, 0x70, R109, 0x78, !PT ;  /* 0x00000070046d7812 */ /* 0x000fe400078e786d */
[----:B---34-:R-:W-:-:S07]  /*2d70*/  LOP3.LUT R107, R2, 0x70, R107, 0x78, !PT ;  /* 0x00000070026b7812 */ /* 0x018fce00078e786b */
.L_x_63:
[----:B------:R-:W2:Y:S01]  /*2d80*/  LDC.64 R6, c[0x0][0x750] ;  /* 0x0001d400ff067b82 */ /* 0x000ea20000000a00 */
[----:B------:R-:W-:-:S04]  /*2d90*/  SHF.L.U32 R125, R88, 0x7, RZ ;  /* 0x00000007587d7819 */ /* 0x000fc800000006ff */
[----:B------:R-:W-:-:S03]  /*2da0*/  IADD3 R5, PT, PT, R125, R104, RZ ;  /* 0x000000687d057210 */ /* 0x000fc60007ffe0ff */
[----:B------:R-:W3:Y:S01]  /*2db0*/  LDC.64 R2, c[0x0][0x758] ;  /* 0x0001d600ff027b82 */ /* 0x000ee20000000a00 */
[----:B--2---:R-:W-:-:S05]  /*2dc0*/  IMAD.WIDE R6, R90, 0x4, R6 ;  /* 0x000000045a067825 */ /* 0x004fca00078e0206 */
[----:B------:R2:W5:Y:S01]  /*2dd0*/  LDG.E R124, desc[UR22][R6.64] ;  /* 0x00000016067c7981 */ /* 0x000562000c1e1900 */
[----:B---3--:R-:W-:Y:S01]  /*2de0*/  IMAD.WIDE R4, R5, 0x4, R2 ;  /* 0x0000000405047825 */ /* 0x008fe200078e0202 */
[----:B------:R-:W-:-:S04]  /*2df0*/  SHF.L.U32 R2, R105, 0x1f, RZ ;  /* 0x0000001f69027819 */ /* 0x000fc800000006ff */
[----:B------:R2:W5:Y:S01]  /*2e00*/  LDG.E R88, desc[UR22][R4.64] ;  /* 0x0000001604587981 */ /* 0x000562000c1e1900 */
[----:B------:R-:W3:Y:S01]  /*2e10*/  SYNCS.PHASECHK.TRANS64.TRYWAIT P0, [R87+URZ+0x30], R2 ;  /* 0x00003002570075a7 */ /* 0x000ee200080011ff */
[----:B------:R-:W-:Y:S02]  /*2e20*/  ISETP.NE.AND P4, PT, R105, RZ, PT ;  /* 0x000000ff6900720c */ /* 0x000fe40003f85270 */
[----:B------:R-:W-:Y:S01]  /*2e30*/  MOV R103, R90 ;  /* 0x0000005a00677202 */ /* 0x000fe20000000f00 */
[----:B--23--:R-:W-:Y:S10]  /*2e40*/  @!P0 BRA `(.L_x_51) ;  /* 0x0000001c00ec8947 */ /* 0x00cff40003800000 */
.L_x_90:
[----:B------:R-:W-:Y:S01]  /*2e50*/  SHF.R.S32.HI R86, RZ, 0x1f, R90 ;  /* 0x0000001fff567819 */ /* 0x000fe2000001145a */
[----:B------:R-:W-:Y:S01]  /*2e60*/  IMAD R127, R105, 0xd0, R110 ;  /* 0x000000d0697f7824 */ /* 0x000fe200078e026e */
[----:B------:R-:W-:Y:S02]  /*2e70*/  CS2R R130, SRZ ;  /* 0x0000000000827805 */ /* 0x000fe4000001ff00 */
[----:B------:R-:W-:-:S07]  /*2e80*/  CS2R R128, SRZ ;  /* 0x0000000000807805 */ /* 0x000fce000001ff00 */
.L_x_58:
[----:B------:R-:W-:Y:S01]  /*2e90*/  IADD3 R126, PT, PT, R130, 0x3, RZ ;  /* 0x00000003827e7810 */ /* 0x000fe20007ffe0ff */
[----:B------:R-:W-:Y:S05]  /*2ea0*/  WARPSYNC.ALL ;  /* 0x0000000000007948 */ /* 0x000fea0003800000 */
[----:B------:R-:W-:Y:S01]  /*2eb0*/  NOP ;  /* 0x0000000000007918 */ /* 0x000fe20000000000 */
[----:B------:R-:W-:Y:S01]  /*2ec0*/  SEL R126, R126, R129, !P4 ;  /* 0x000000817e7e7207 */ /* 0x000fe20006000000 */
[----:B------:R-:W-:Y:S01]  /*2ed0*/  BSSY.RECONVERGENT B0, `(.L_x_52) ;  /* 0x000003a000007945 */ /* 0x000fe20003800200 */
[----:B------:R-:W-:Y:S02]  /*2ee0*/  ISETP.NE.AND P0, PT, R128, RZ, PT ;  /* 0x000000ff8000720c */ /* 0x000fe40003f05270 */
[----:B------:R-:W-:-:S04]  /*2ef0*/  SHF.L.U32 R90, R126, 0x6, RZ ;  /* 0x000000067e5a7819 */ /* 0x000fc800000006ff */
[----:B------:R-:W-:-:S04]  /*2f00*/  IADD3 R2, PT, PT, R127, R90, RZ ;  /* 0x0000005a7f027210 */ /* 0x000fc80007ffe0ff */
[----:B------:R-:W-:-:S13]  /*2f10*/  R2UR UR4, R2 ;  /* 0x00000000020472ca */ /* 0x000fda00000e0000 */
[----:B------:R-:W3:Y:S01]  /*2f20*/  LDTM.x32 R36, tmem[UR4+0x20] ;  /* 0x00002004002479ee */ /* 0x000ee200082c0000 */
[----:B------:R-:W-:-:S13]  /*2f30*/  R2UR UR4, R2 ;  /* 0x00000000020472ca */ /* 0x000fda00000e0000 */
[----:B-1----:R-:W4:Y:S01]  /*2f40*/  LDTM.x32 R4, tmem[UR4] ;  /* 0x00000004000479ee */ /* 0x002f2200082c0000 */
[-C--:B--23-5:R-:W-:Y:S02]  /*2f50*/  FMUL2 R2, R36.F32x2.HI_LO, R124.reuse.F32 ;  /* 0x0000007c2402724a */ /* 0x0acfe40001000000 */
[-C--:B------:R-:W-:Y:S02]  /*2f60*/  FMUL2 R36, R40.F32x2.HI_LO, R124.reuse.F32 ;  /* 0x0000007c2824724a */ /* 0x080fe40001000000 */
[-C--:B------:R-:W-:Y:S02]  /*2f70*/  FMUL2 R40, R44.F32x2.HI_LO, R124.reuse.F32 ;  /* 0x0000007c2c28724a */ /* 0x080fe40001000000 */
[-C--:B------:R-:W-:Y:S02]  /*2f80*/  FMUL2 R44, R48.F32x2.HI_LO, R124.reuse.F32 ;  /* 0x0000007c302c724a */ /* 0x080fe40001000000 */
[-C--:B------:R-:W-:Y:S02]  /*2f90*/  FMUL2 R48, R52.F32x2.HI_LO, R124.reuse.F32 ;  /* 0x0000007c3430724a */ /* 0x080fe40001000000 */
[----:B------:R-:W-:-:S02]  /*2fa0*/  FMUL2 R38, R38.F32x2.HI_LO, R124.F32 ;  /* 0x0000007c2626724a */ /* 0x000fc40001000000 */
[-C--:B------:R-:W-:Y:S02]  /*2fb0*/  FMUL2 R42, R42.F32x2.HI_LO, R124.reuse.F32 ;  /* 0x0000007c2a2a724a */ /* 0x080fe40001000000 */
[-C--:B------:R-:W-:Y:S02]  /*2fc0*/  FMUL2 R46, R46.F32x2.HI_LO, R124.reuse.F32 ;  /* 0x0000007c2e2e724a */ /* 0x080fe40001000000 */
[-C--:B------:R-:W-:Y:S02]  /*2fd0*/  FMUL2 R50, R50.F32x2.HI_LO, R124.reuse.F32 ;  /* 0x0000007c3232724a */ /* 0x080fe40001000000 */
[-C--:B------:R-:W-:Y:S02]  /*2fe0*/  FMUL2 R54, R54.F32x2.HI_LO, R124.reuse.F32 ;  /* 0x0000007c3636724a */ /* 0x080fe40001000000 */
[-C--:B------:R-:W-:Y:S02]  /*2ff0*/  FMUL2 R52, R56.F32x2.HI_LO, R124.reuse.F32 ;  /* 0x0000007c3834724a */ /* 0x080fe40001000000 */
[----:B------:R-:W-:-:S02]  /*3000*/  FMUL2 R58, R58.F32x2.HI_LO, R124.F32 ;  /* 0x0000007c3a3a724a */ /* 0x000fc40001000000 */
[-C--:B------:R-:W-:Y:S02]  /*3010*/  FMUL2 R56, R60.F32x2.HI_LO, R124.reuse.F32 ;  /* 0x0000007c3c38724a */ /* 0x080fe40001000000 */
[-C--:B------:R-:W-:Y:S02]  /*3020*/  FMUL2 R60, R64.F32x2.HI_LO, R124.reuse.F32 ;  /* 0x0000007c403c724a */ /* 0x080fe40001000000 */
[----:B----4-:R-:W-:Y:S01]  /*3030*/  FMUL2 R70, R8.F32x2.HI_LO, R124.F32 ;  /* 0x0000007c0846724a */ /* 0x010fe20001000000 */
[----:B------:R-:W-:Y:S01]  /*3040*/  F2FP.BF16.F32.PACK_AB R8, R3, R2 ;  /* 0x000000020308723e */ /* 0x000fe200000010ff */
[----:B------:R-:W-:Y:S01]  /*3050*/  FMUL2 R72, R10.F32x2.HI_LO, R124.F32 ;  /* 0x0000007c0a48724a */ /* 0x000fe20001000000 */
        /* <DEDUP_REMOVED lines=21> */
[----:B------:R-:W-:-:S02]  /*31b0*/  FMUL2 R24, R24.F32x2.HI_LO, R124.F32 ;  /* 0x0000007c1818724a */ /* 0x000fc40001000000 */
[-C--:B------:R-:W-:Y:S02]  /*31c0*/  FMUL2 R26, R26.F32x2.HI_LO, R124.reuse.F32 ;  /* 0x0000007c1a1a724a */ /* 0x080fe40001000000 */
[-C--:B------:R-:W-:Y:S02]  /*31d0*/  FMUL2 R28, R28.F32x2.HI_LO, R124.reuse.F32 ;  /* 0x0000007c1c1c724a */ /* 0x080fe40001000000 */
[-C--:B------:R-:W-:Y:S02]  /*31e0*/  FMUL2 R30, R30.F32x2.HI_LO, R124.reuse.F32 ;  /* 0x0000007c1e1e724a */ /* 0x080fe40001000000 */
[-C--:B------:R-:W-:Y:S02]  /*31f0*/  FMUL2 R32, R32.F32x2.HI_LO, R124.reuse.F32 ;  /* 0x0000007c2020724a */ /* 0x080fe40001000000 */
[----:B------:R-:W-:Y:S01]  /*3200*/  FMUL2 R34, R34.F32x2.HI_LO, R124.F32 ;  /* 0x0000007c2222724a */ /* 0x000fe20001000000 */
[----:B------:R-:W-:Y:S06]  /*3210*/  @P0 BRA `(.L_x_53) ;  /* 0x0000000000140947 */ /* 0x000fec0003800000 */
[----:B------:R-:W-:Y:S01]  /*3220*/  ELECT P0, URZ, PT ;  /* 0x0000000000ff782f */ /* 0x000fe20003800000 */
[----:B------:R-:W-:Y:S01]  /*3230*/  NOP ;  /* 0x0000000000007918 */ /* 0x000fe20000000000 */
[----:B------:R-:W-:-:S11]  /*3240*/  LOP3.LUT R105, R105, 0x1, RZ, 0x3c, !PT ;  /* 0x0000000169697812 */ /* 0x000fd600078e3cff */
[----:B------:R-:W-:-:S04]  /*3250*/  @P0 IMAD.MOV.U32 R4, RZ, RZ, 0x1 ;  /* 0x00000001ff040424 */ /* 0x000fc800078e00ff */
[----:B------:R2:W-:Y:S03]  /*3260*/  @P0 SYNCS.ARRIVE.TRANS64.ART0 RZ, [R87+URZ+0x38], R4 ;  /* 0x0000380457ff09a7 */ /* 0x0005e600085000ff */
.L_x_53:
[----:B------:R-:W-:Y:S05]  /*3270*/  BSYNC.RECONVERGENT B0 ;  /* 0x0000000000007941 */ /* 0x000fea0003800200 */
.L_x_52:
[----:B------:R-:W-:Y:S01]  /*3280*/  F2FP.BF16.F32.PACK_AB R20, R57, R56 ;  /* 0x000000383914723e */ /* 0x000fe200000010ff */
[----:B------:R3:W-:Y:S01]  /*3290*/  STS.128 [R107], R8 ;  /* 0x000000086b007388 */ /* 0x0007e20000000c00 */
[----:B------:R-:W-:Y:S02]  /*32a0*/  F2FP.BF16.F32.PACK_AB R21, R63, R62 ;  /* 0x0000003e3f15723e */ /* 0x000fe400000010ff */
[----:B------:R-:W-:Y:S01]  /*32b0*/  F2FP.BF16.F32.PACK_AB R22, R61, R60 ;  /* 0x0000003c3d16723e */ /* 0x000fe200000010ff */
[----:B------:R4:W-:Y:S01]  /*32c0*/  STS.128 [R109], R12 ;  /* 0x0000000c6d007388 */ /* 0x0009e20000000c00 */
[----:B------:R-:W-:Y:S02]  /*32d0*/  F2FP.BF16.F32.PACK_AB R23, R67, R66 ;  /* 0x000000424317723e */ /* 0x000fe400000010ff */
[----:B--2---:R-:W-:Y:S01]  /*32e0*/  F2FP.BF16.F32.PACK_AB R4, R65, R64 ;  /* 0x000000404104723e */ /* 0x004fe200000010ff */
[----:B------:R2:W-:Y:S01]  /*32f0*/  STS.128 [R111], R16 ;  /* 0x000000106f007388 */ /* 0x0005e20000000c00 */
[----:B------:R-:W-:-:S02]  /*3300*/  F2FP.BF16.F32.PACK_AB R5, R69, R68 ;  /* 0x000000444505723e */ /* 0x000fc400000010ff */
[----:B------:R-:W-:Y:S01]  /*3310*/  F2FP.BF16.F32.PACK_AB R6, R71, R70 ;  /* 0x000000464706723e */ /* 0x000fe200000010ff */
[----:B------:R1:W-:Y:S01]  /*3320*/  STS.128 [R112], R20 ;  /* 0x0000001470007388 */ /* 0x0003e20000000c00 */
[----:B------:R-:W-:Y:S02]  /*3330*/  F2FP.BF16.F32.PACK_AB R7, R73, R72 ;  /* 0x000000484907723e */ /* 0x000fe400000010ff */
[----:B------:R-:W-:Y:S02]  /*3340*/  ISETP.NE.AND P2, PT, R123, RZ, PT ;  /* 0x000000ff7b00720c */ /* 0x000fe40003f45270 */
[C---:B------:R-:W-:Y:S01]  /*3350*/  ISETP.GE.U32.AND P3, PT, R128.reuse, 0x6, PT ;  /* 0x000000068000780c */ /* 0x040fe20003f66070 */
[----:B------:R1:W-:Y:S01]  /*3360*/  STS.128 [R113], R4 ;  /* 0x0000000471007388 */ /* 0x0003e20000000c00 */
[----:B------:R-:W-:Y:S01]  /*3370*/  VIADD R128, R128, 0x2 ;  /* 0x0000000280807836 */ /* 0x000fe20000000000 */
[----:B---3--:R-:W-:Y:S02]  /*3380*/  F2FP.BF16.F32.PACK_AB R8, R75, R74 ;  /* 0x0000004a4b08723e */ /* 0x008fe400000010ff */
[----:B------:R-:W-:-:S02]  /*3390*/  F2FP.BF16.F32.PACK_AB R9, R77, R76 ;  /* 0x0000004c4d09723e */ /* 0x000fc400000010ff */
[----:B------:R-:W-:Y:S02]  /*33a0*/  F2FP.BF16.F32.PACK_AB R10, R79, R78 ;  /* 0x0000004e4f0a723e */ /* 0x000fe400000010ff */
[----:B------:R-:W-:Y:S02]  /*33b0*/  F2FP.BF16.F32.PACK_AB R11, R81, R80 ;  /* 0x00000050510b723e */ /* 0x000fe400000010ff */
[----:B----4-:R-:W-:Y:S02]  /*33c0*/  F2FP.BF16.F32.PACK_AB R12, R83, R82 ;  /* 0x00000052530c723e */ /* 0x010fe400000010ff */
[----:B------:R-:W-:Y:S01]  /*33d0*/  F2FP.BF16.F32.PACK_AB R13, R85, R84 ;  /* 0x00000054550d723e */ /* 0x000fe200000010ff */
[----:B------:R1:W-:Y:S01]  /*33e0*/  STS.128 [R114], R8 ;  /* 0x0000000872007388 */ /* 0x0003e20000000c00 */
[----:B------:R-:W-:Y:S02]  /*33f0*/  F2FP.BF16.F32.PACK_AB R14, R25, R24 ;  /* 0x00000018190e723e */ /* 0x000fe400000010ff */
[----:B------:R-:W-:-:S02]  /*3400*/  F2FP.BF16.F32.PACK_AB R15, R27, R26 ;  /* 0x0000001a1b0f723e */ /* 0x000fc400000010ff */
[----:B--2---:R-:W-:Y:S02]  /*3410*/  F2FP.BF16.F32.PACK_AB R16, R29, R28 ;  /* 0x0000001c1d10723e */ /* 0x004fe400000010ff */
[----:B------:R-:W-:Y:S01]  /*3420*/  F2FP.BF16.F32.PACK_AB R17, R31, R30 ;  /* 0x0000001e1f11723e */ /* 0x000fe200000010ff */
[----:B------:R1:W-:Y:S01]  /*3430*/  STS.128 [R115], R12 ;  /* 0x0000000c73007388 */ /* 0x0003e20000000c00 */
[----:B------:R-:W-:Y:S02]  /*3440*/  F2FP.BF16.F32.PACK_AB R18, R33, R32 ;  /* 0x000000202112723e */ /* 0x000fe400000010ff */
[----:B------:R-:W-:-:S05]  /*3450*/  F2FP.BF16.F32.PACK_AB R19, R35, R34 ;  /* 0x000000222313723e */ /* 0x000fca00000010ff */
[----:B------:R1:W-:Y:S01]  /*3460*/  STS.128 [R116], R16 ;  /* 0x0000001074007388 */ /* 0x0003e20000000c00 */
[----:B------:R2:W-:Y:S06]  /*3470*/  MEMBAR.ALL.CTA ;  /* 0x0000000000007992 */ /* 0x0005ec0000008000 */
[----:B--2---:R-:W2:Y:S02]  /*3480*/  FENCE.VIEW.ASYNC.S ;  /* 0x00000000000073c6 */ /* 0x004ea40000000000 */
[----:B--2---:R-:W-:Y:S06]  /*3490*/  BAR.SYNC.DEFER_BLOCKING 0x2, 0x80 ;  /* 0x0082000000007b1d */ /* 0x004fec0000010000 */
[----:B------:R-:W-:Y:S05]  /*34a0*/  @P2 BRA `(.L_x_54) ;  /* 0x0000000000442947 */ /* 0x000fea0003800000 */
[----:B------:R-:W-:Y:S01]  /*34b0*/  UIADD3 UR12, UP0, UPT, UR10, 0x240, URZ ;  /* 0x000002400a0c7890 */ /* 0x000fe2000ff1e0ff */
[----:B------:R-:W-:Y:S01]  /*34c0*/  PLOP3.LUT P0, PT, PT, PT, PT, 0x80, 0x8 ;  /* 0x000000000008781c */ /* 0x000fe20003f0f070 */
[----:B------:R-:W-:Y:S01]  /*34d0*/  IMAD R90, R89, 0x100, R90 ;  /* 0x00000100595a7824 */ /* 0x000fe200078e025a */
[----:B-1----:R-:W-:Y:S01]  /*34e0*/  IADD3 R4, PT, PT, R87, 0x400, RZ ;  /* 0x0000040057047810 */ /* 0x002fe20007ffe0ff */
[----:B------:R-:W-:-:S12]  /*34f0*/  UIADD3.X UR13, UPT, UPT, URZ, UR11, URZ, UP0, !UPT ;  /* 0x0000000bff0d7290 */ /* 0x000fd800087fe4ff */
.L_x_55:
[----:B------:R-:W-:Y:S02]  /*3500*/  PLOP3.LUT P1, PT, P1, P0, PT, 0xf2, 0x2f ;  /* 0x00000000002f781c */ /* 0x000fe40000f21e72 */
[----:B------:R-:W-:-:S08]  /*3510*/  @P0 R2UR P1, UR6, R125 ;  /* 0x000000007d0602ca */ /* 0x000fd00000020000 */
[----:B------:R-:W-:Y:S02]  /*3520*/  PLOP3.LUT P1, PT, P1, P0, PT, 0xf2, 0x2f ;  /* 0x00000000002f781c */ /* 0x000fe40000f21e72 */
[----:B------:R-:W-:-:S08]  /*3530*/  @P0 R2UR.OR P1, UR5, R90 ;  /* 0x000000005a0502ca */ /* 0x000fd00000120000 */
[----:B------:R-:W-:Y:S02]  /*3540*/  PLOP3.LUT P1, PT, P1, P0, PT, 0xf2, 0x2f ;  /* 0x00000000002f781c */ /* 0x000fe40000f21e72 */
[----:B------:R-:W-:-:S08]  /*3550*/  @P0 R2UR.OR P1, UR4, R4 ;  /* 0x00000000040402ca */ /* 0x000fd00000120000 */
[----:B------:R-:W-:Y:S02]  /*3560*/  @P0 PLOP3.LUT P0, PT, P1, PT, PT, 0x80, 0x8 ;  /* 0x000000000008081c */ /* 0x000fe40000f0f070 */
[----:B------:R-:W-:-:S03]  /*3570*/  PLOP3.LUT P1, PT, PT, PT, PT, 0x80, 0x8 ;  /* 0x000000000008781c */ /* 0x000fc60003f2f070 */
[----:B------:R1:W-:Y:S08]  /*3580*/  UTMASTG.2D [UR4], [UR12], desc[URZ] ;  /* 0x0000ff040c0073b5 */ /* 0x0003f00008009000 */
[----:B-1----:R-:W-:Y:S05]  /*3590*/  @P0 BRA.U.ANY `(.L_x_55) ;  /* 0xfffffffd00d80947 */ /* 0x002fea000393ffff */
[----:B------:R0:W-:Y:S01]  /*35a0*/  UTMACMDFLUSH ;  /* 0x00000000000079b7 */ /* 0x0001e20000000000 */
[----:B------:R-:W-:-:S04]  /*35b0*/  DEPBAR.LE SB0, 0x0 ;  /* 0x000080000000791a */ /* 0x000fc80000000000 */
.L_x_54:
[----:B------:R-:W-:Y:S01]  /*35c0*/  FMUL2 R92, R74.F32x2.HI_LO, -1.4426950216293334961 ;  /* 0xbfb8aa3b4a5c784a */ /* 0x000fe20001000000 */
[----:B------:R-:W-:Y:S01]  /*35d0*/  BAR.SYNC.DEFER_BLOCKING 0x2, 0x80 ;  /* 0x0082000000007b1d */ /* 0x000fe20000010000 */
[----:B-1----:R-:W-:Y:S02]  /*35e0*/  FMUL2 R10, R28.F32x2.HI_LO, -1.4426950216293334961 ;  /* 0xbfb8aa3b1c0a784a */ /* 0x002fe40001000000 */
[----:B------:R-:W-:Y:S02]  /*35f0*/  FMUL2 R22, R78.F32x2.HI_LO, -1.4426950216293334961 ;  /* 0xbfb8aa3b4e16784a */ /* 0x000fe40001000000 */
[----:B------:R-:W-:Y:S01]  /*3600*/  FMUL2 R6, R32.F32x2.HI_LO, -1.4426950216293334961 ;  /* 0xbfb8aa3b2006784a */ /* 0x000fe20001000000 */
[----:B------:R-:W-:Y:S01]  /*3610*/  MUFU.EX2 R92, R92 ;  /* 0x0000005c005c7308 */ /* 0x000fe20000000800 */
[----:B------:R-:W-:Y:S02]  /*3620*/  FMUL2 R20, R80.F32x2.HI_LO, -1.4426950216293334961 ;  /* 0xbfb8aa3b5014784a */ /* 0x000fe40001000000 */
[----:B------:R-:W-:-:S02]  /*3630*/  FMUL2 R4, R34.F32x2.HI_LO, -1.4426950216293334961 ;  /* 0xbfb8aa3b2204784a */ /* 0x000fc40001000000 */
[----:B------:R-:W-:Y:S02]  /*3640*/  FMUL2 R100, R64.F32x2.HI_LO, -1.4426950216293334961 ;  /* 0xbfb8aa3b4064784a */ /* 0x000fe40001000000 */
[----:B------:R-:W-:Y:S01]  /*3650*/  FMUL2 R90, R76.F32x2.HI_LO, -1.4426950216293334961 ;  /* 0xbfb8aa3b4c5a784a */ /* 0x000fe20001000000 */
[----:B------:R-:W1:Y:S01]  /*3660*/  MUFU.EX2 R93, R93 ;  /* 0x0000005d005d7308 */ /* 0x000e620000000800 */
[----:B------:R-:W-:Y:S02]  /*3670*/  FMUL2 R8, R30.F32x2.HI_LO, -1.4426950216293334961 ;  /* 0xbfb8aa3b1e08784a */ /* 0x000fe40001000000 */
[----:B------:R-:W-:Y:S02]  /*3680*/  FMUL2 R98, R68.F32x2.HI_LO, -1.4426950216293334961 ;  /* 0xbfb8aa3b4462784a */ /* 0x000fe40001000000 */
[----:B------:R-:W-:Y:S02]  /*3690*/  FMUL2 R96, R70.F32x2.HI_LO, -1.4426950216293334961 ;  /* 0xbfb8aa3b4660784a */ /* 0x000fe40001000000 */
[----:B------:R-:W-:Y:S01]  /*36a0*/  FMUL2 R94, R72.F32x2.HI_LO, -1.4426950216293334961 ;  /* 0xbfb8aa3b485e784a */ /* 0x000fe20001000000 */
[----:B------:R-:W-:Y:S01]  /*36b0*/  MUFU.EX2 R10, R10 ;  /* 0x0000000a000a7308 */ /* 0x000fe20000000800 */
[----:B------:R-:W-:-:S02]  /*36c0*/  FMUL2 R12, R26.F32x2.HI_LO, -1.4426950216293334961 ;  /* 0xbfb8aa3b1a0c784a */ /* 0x000fc40001000000 */
[----:B------:R-:W-:Y:S02]  /*36d0*/  FMUL2 R18, R82.F32x2.HI_LO, -1.4426950216293334961 ;  /* 0xbfb8aa3b5212784a */ /* 0x000fe40001000000 */
[----:B------:R-:W-:Y:S02]  /*36e0*/  FMUL2 R16, R84.F32x2.HI_LO, -1.4426950216293334961 ;  /* 0xbfb8aa3b5410784a */ /* 0x000fe40001000000 */
[----:B------:R-:W-:Y:S01]  /*36f0*/  FMUL2 R14, R24.F32x2.HI_LO, -1.4426950216293334961 ;  /* 0xbfb8aa3b180e784a */ /* 0x000fe20001000000 */
[----:B------:R-:W2:Y:S01]  /*3700*/  MUFU.EX2 R11, R11 ;  /* 0x0000000b000b7308 */ /* 0x000ea20000000800 */
[----:B-1----:R-:W-:-:S07]  /*3710*/  FADD2 R92, R92.F32x2.HI_LO, 1 ;  /* 0x3f8000005c5c744b */ /* 0x002fce0000200000 */
[----:B------:R-:W-:Y:S08]  /*3720*/  MUFU.EX2 R22, R22 ;  /* 0x0000001600167308 */ /* 0x000ff00000000800 */
[----:B------:R-:W1:Y:S01]  /*3730*/  MUFU.EX2 R23, R23 ;  /* 0x0000001700177308 */ /* 0x000e620000000800 */
[----:B--2---:R-:W-:-:S07]  /*3740*/  FADD2 R10, R10.F32x2.HI_LO, 1 ;  /* 0x3f8000000a0a744b */ /* 0x004fce0000200000 */
[----:B------:R-:W-:Y:S08]  /*3750*/  MUFU.EX2 R6, R6 ;  /* 0x0000000600067308 */ /* 0x000ff00000000800 */
        /* <DEDUP_REMOVED lines=38> */
[----:B------:R-:W-:Y:S08]  /*39c0*/  MUFU.RCP R92, R92 ;  /* 0x0000005c005c7308 */ /* 0x000ff00000001000 */
[----:B------:R-:W1:Y:S01]  /*39d0*/  MUFU.RCP R93, R93 ;  /* 0x0000005d005d7308 */ /* 0x000e620000001000 */
[----:B--2---:R-:W-:-:S07]  /*39e0*/  FADD2 R14, R14.F32x2.HI_LO, 1 ;  /* 0x3f8000000e0e744b */ /* 0x004fce0000200000 */
[----:B------:R-:W-:Y:S08]  /*39f0*/  MUFU.RCP R10, R10 ;  /* 0x0000000a000a7308 */ /* 0x000ff00000001000 */
[----:B------:R-:W2:Y:S01]  /*3a00*/  MUFU.RCP R11, R11 ;  /* 0x0000000b000b7308 */ /* 0x000ea20000001000 */
[----:B-1----:R-:W-:-:S04]  /*3a10*/  FMUL2 R92, R92.F32x2.HI_LO, R74.F32x2.HI_LO ;  /* 0x0000004a5c5c724a */ /* 0x002fc80000000000 */
[----:B------:R-:W-:-:S03]  /*3a20*/  FMUL2 R92, R92.F32x2.HI_LO, R40.F32x2.HI_LO ;  /* 0x000000285c5c724a */ /* 0x000fc60000000000 */
[----:B------:R-:W-:Y:S01]  /*3a30*/  MUFU.RCP R22, R22 ;  /* 0x0000001600167308 */ /* 0x000fe20000001000 */
[----:B------:R-:W-:-:S07]  /*3a40*/  FMUL2 R92, R92.F32x2.HI_LO, R88.F32 ;  /* 0x000000585c5c724a */ /* 0x000fce0001000000 */
[----:B------:R-:W1:Y:S01]  /*3a50*/  MUFU.RCP R23, R23 ;  /* 0x0000001700177308 */ /* 0x000e620000001000 */
[----:B--2---:R-:W-:-:S04]  /*3a60*/  FMUL2 R10, R10.F32x2.HI_LO, R28.F32x2.HI_LO ;  /* 0x0000001c0a0a724a */ /* 0x004fc80000000000 */
[----:B------:R-:W-:-:S03]  /*3a70*/  FMUL2 R10, R10.F32x2.HI_LO, R56.F32x2.HI_LO ;  /* 0x000000380a0a724a */ /* 0x000fc60000000000 */
[----:B------:R-:W-:Y:S01]  /*3a80*/  MUFU.RCP R6, R6 ;  /* 0x0000000600067308 */ /* 0x000fe20000001000 */
[----:B------:R-:W-:-:S07]  /*3a90*/  FMUL2 R10, R10.F32x2.HI_LO, R88.F32 ;  /* 0x000000580a0a724a */ /* 0x000fce0001000000 */
        /* <DEDUP_REMOVED lines=16> */
[----:B------:R-:W-:Y:S01]  /*3ba0*/  FMUL2 R66, R4.F32x2.HI_LO, R66.F32x2.HI_LO ;  /* 0x000000420442724a */ /* 0x000fe20000000000 */
[----:B------:R-:W-:Y:S02]  /*3bb0*/  F2FP.BF16.F32.PACK_AB R4, R11, R10 ;  /* 0x0000000a0b04723e */ /* 0x000fe400000010ff */
[----:B------:R-:W-:Y:S01]  /*3bc0*/  MUFU.RCP R90, R90 ;  /* 0x0000005a005a7308 */ /* 0x000fe20000001000 */
[----:B------:R-:W-:-:S05]  /*3bd0*/  FMUL2 R66, R66.F32x2.HI_LO, R88.F32 ;  /* 0x000000584242724a */ /* 0x000fca0001000000 */
[----:B------:R-:W-:Y:S02]  /*3be0*/  FMNMX.NAN R32, |R21|, |R67|, !PT ;  /* 0x4000004315207209 */ /* 0x000fe40007820200 */
[----:B------:R-:W2:Y:S01]  /*3bf0*/  MUFU.RCP R91, R91 ;  /* 0x0000005b005b7308 */ /* 0x000ea20000001000 */
[----:B-1----:R-:W-:Y:S01]  /*3c00*/  FMUL2 R100, R100.F32x2.HI_LO, R64.F32x2.HI_LO ;  /* 0x000000406464724a */ /* 0x002fe20000000000 */
[----:B------:R-:W-:-:S03]  /*3c10*/  FMNMX.NAN R33, |R20|, |R66|, !PT ;  /* 0x4000004214217209 */ /* 0x000fc60007820200 */
        /* <DEDUP_REMOVED lines=11> */
[----:B------:R-:W-:Y:S08]  /*3cd0*/  MUFU.RCP R96, R96 ;  /* 0x0000006000607308 */ /* 0x000ff00000001000 */
        /* <DEDUP_REMOVED lines=11> */
[----:B--2---:R-:W-:-:S07]  /*3d90*/  FMUL2 R94, R94.F32x2.HI_LO, R72.F32x2.HI_LO ;  /* 0x000000485e5e724a */ /* 0x004fce0000000000 */
[----:B------:R-:W-:Y:S08]  /*3da0*/  MUFU.RCP R18, R18 ;  /* 0x0000001200127308 */ /* 0x000ff00000001000 */
[----:B------:R-:W2:Y:S01]  /*3db0*/  MUFU.RCP R19, R19 ;  /* 0x0000001300137308 */ /* 0x000ea20000001000 */
[----:B-1----:R-:W-:Y:S01]  /*3dc0*/  FMUL2 R12, R12.F32x2.HI_LO, R26.F32x2.HI_LO ;  /* 0x0000001a0c0c724a */ /* 0x002fe20000000000 */
[----:B------:R-:W-:-:S02]  /*3dd0*/  FMNMX.NAN R26, |R93|, |R11|, !PT ;  /* 0x4000000b5d1a7209 */ /* 0x000fc40007820200 */
[----:B------:R-:W-:Y:S01]  /*3de0*/  FMNMX.NAN R27, |R92|, |R10|, !PT ;  /* 0x4000000a5c1b7209 */ /* 0x000fe20007820200 */
[----:B------:R-:W-:Y:S01]  /*3df0*/  FMUL2 R10, R6.F32x2.HI_LO, R88.F32 ;  /* 0x00000058060a724a */ /* 0x000fe20001000000 */
[----:B------:R-:W-:Y:S01]  /*3e00*/  F2FP.BF16.F32.PACK_AB R7, R67, R66 ;  /* 0x000000424307723e */ /* 0x000fe200000010ff */
[----:B------:R-:W-:Y:S01]  /*3e10*/  FMUL2 R58, R12.F32x2.HI_LO, R58.F32x2.HI_LO ;  /* 0x0000003a0c3a724a */ /* 0x000fe20000000000 */
[----:B------:R-:W-:Y:S01]  /*3e20*/  MUFU.RCP R16, R16 ;  /* 0x0000001000107308 */ /* 0x000fe20000001000 */
[-C--:B------:R-:W-:Y:S01]  /*3e30*/  FMUL2 R12, R8.F32x2.HI_LO, R88.reuse.F32 ;  /* 0x00000058080c724a */ /* 0x080fe20001000000 */
[----:B------:R-:W-:Y:S01]  /*3e40*/  FMNMX.NAN R30, |R23|, |R11|, !PT ;  /* 0x4000000b171e7209 */ /* 0x000fe20007820200 */
[----:B------:R-:W-:Y:S01]  /*3e50*/  FMUL2 R58, R58.F32x2.HI_LO, R88.F32 ;  /* 0x000000583a3a724a */ /* 0x000fe20001000000 */
[-C--:B------:R-:W-:Y:S02]  /*3e60*/  F2FP.BF16.F32.PACK_AB R6, R11, R10.reuse ;  /* 0x0000000a0b06723e */ /* 0x080fe400000010ff */
[----:B------:R-:W-:-:S02]  /*3e70*/  FMNMX.NAN R31, |R22|, |R10|, !PT ;  /* 0x4000000a161f7209 */ /* 0x000fc40007820200 */
[----:B------:R-:W1:Y:S01]  /*3e80*/  MUFU.RCP R17, R17 ;  /* 0x0000001100117308 */ /* 0x000e620000001000 */
[----:B--2---:R-:W-:Y:S01]  /*3e90*/  FMUL2 R18, R18.F32x2.HI_LO, R82.F32x2.HI_LO ;  /* 0x000000521212724a */ /* 0x004fe20000000000 */
[----:B------:R-:W-:Y:S02]  /*3ea0*/  F2FP.BF16.F32.PACK_AB R10, R23, R22 ;  /* 0x00000016170a723e */ /* 0x000fe400000010ff */
[----:B------:R-:W-:Y:S01]  /*3eb0*/  F2FP.BF16.F32.PACK_AB R11, R21, R20 ;  /* 0x00000014150b723e */ /* 0x000fe200000010ff */
[----:B------:R-:W-:Y:S01]  /*3ec0*/  FMUL2 R18, R18.F32x2.HI_LO, R48.F32x2.HI_LO ;  /* 0x000000301212724a */ /* 0x000fe20000000000 */
[----:B------:R-:W-:Y:S02]  /*3ed0*/  FMNMX.NAN R28, |R91|, |R13|, !PT ;  /* 0x4000000d5b1c7209 */ /* 0x000fe40007820200 */
[----:B------:R-:W-:Y:S01]  /*3ee0*/  MUFU.RCP R14, R14 ;  /* 0x0000000e000e7308 */ /* 0x000fe20000001000 */
[----:B------:R-:W-:Y:S01]  /*3ef0*/  FMUL2 R22, R18.F32x2.HI_LO, R88.F32 ;  /* 0x000000581216724a */ /* 0x000fe20001000000 */
[----:B------:R-:W-:-:S02]  /*3f00*/  F2FP.BF16.F32.PACK_AB R5, R13, R12 ;  /* 0x0000000c0d05723e */ /* 0x000fc400000010ff */
[----:B------:R-:W-:Y:S02]  /*3f10*/  FMNMX.NAN R29, |R90|, |R12|, !PT ;  /* 0x4000000c5a1d7209 */ /* 0x000fe40007820200 */
[----:B------:R-:W-:Y:S02]  /*3f20*/  F2FP.BF16.F32.PACK_AB R12, R101, R100 ;  /* 0x00000064650c723e */ /* 0x000fe400000010ff */
[----:B------:R-:W2:Y:S01]  /*3f30*/  MUFU.RCP R15, R15 ;  /* 0x0000000f000f7308 */ /* 0x000ea20000001000 */
[----:B-1----:R-:W-:Y:S01]  /*3f40*/  FMUL2 R16, R16.F32x2.HI_LO, R84.F32x2.HI_LO ;  /* 0x000000541010724a */ /* 0x002fe20000000000 */
[----:B------:R-:W-:Y:S02]  /*3f50*/  F2FP.BF16.F32.PACK_AB R13, R99, R98 ;  /* 0x00000062630d723e */ /* 0x000fe400000010ff */
[----:B------:R-:W-:Y:S01]  /*3f60*/  F2FP.BF16.F32.PACK_AB R8, R93, R92 ;  /* 0x0000005c5d08723e */ /* 0x000fe200000010ff */
[----:B------:R-:W-:Y:S01]  /*3f70*/  FMUL2 R16, R16.F32x2.HI_LO, R54.F32x2.HI_LO ;  /* 0x000000361010724a */ /* 0x000fe20000000000 */
[----:B------:R-:W-:-:S02]  /*3f80*/  F2FP.BF16.F32.PACK_AB R9, R91, R90 ;  /* 0x0000005a5b09723e */ /* 0x000fc400000010ff */
[----:B------:R-:W-:Y:S01]  /*3f90*/  F2FP.BF16.F32.PACK_AB R19, R59, R58 ;  /* 0x0000003a3b13723e */ /* 0x000fe200000010ff */
[----:B------:R-:W-:Y:S01]  /*3fa0*/  FMUL2 R20, R16.F32x2.HI_LO, R88.F32 ;  /* 0x000000581014724a */ /* 0x000fe20001000000 */
[----:B------:R-:W-:Y:S02]  /*3fb0*/  F2FP.BF16.F32.PACK_AB R16, R23, R22 ;  /* 0x000000161710723e */ /* 0x000fe400000010ff */
[----:B------:R-:W-:Y:S02]  /*3fc0*/  FMNMX3.NAN R26, |R101|, |R23|, R26, !PT ;  /* 0x40000017651a7276 */ /* 0x000fe4000782021a */
[----:B------:R-:W-:Y:S02]  /*3fd0*/  F2FP.BF16.F32.PACK_AB R17, R21, R20 ;  /* 0x000000141511723e */ /* 0x000fe400000010ff */
[----:B------:R-:W-:Y:S01]  /*3fe0*/  FMNMX3.NAN R28, |R99|, |R21|, R28, !PT ;  /* 0x40000015631c7276 */ /* 0x000fe2000782021c */
[----:B--2---:R-:W-:Y:S01]  /*3ff0*/  FMUL2 R14, R14.F32x2.HI_LO, R24.F32x2.HI_LO ;  /* 0x000000180e0e724a */ /* 0x004fe20000000000 */
[----:B------:R-:W-:Y:S01]  /*4000*/  FMNMX3.NAN R29, |R98|, |R20|, R29, !PT ;  /* 0x40000014621d7276 */ /* 0x000fe2000782021d */
[----:B------:R-:W-:Y:S01]  /*4010*/  FMUL2 R24, R94.F32x2.HI_LO, R42.F32x2.HI_LO ;  /* 0x0000002a5e18724a */ /* 0x000fe20000000000 */
[----:B------:R-:W-:Y:S01]  /*4020*/  FMNMX3.NAN R27, |R100|, |R22|, R27, !PT ;  /* 0x40000016641b7276 */ /* 0x000fe2000782021b */
[----:B------:R-:W-:Y:S01]  /*4030*/  FMUL2 R52, R14.F32x2.HI_LO, R52.F32x2.HI_LO ;  /* 0x000000340e34724a */ /* 0x000fe20000000000 */
[----:B------:R-:W-:Y:S01]  /*4040*/  F2FP.BF16.F32.PACK_AB R14, R3, R2 ;  /* 0x00000002030e723e */ /* 0x000fe200000010ff */
[----:B------:R-:W-:-:S02]  /*4050*/  FMUL2 R24, R24.F32x2.HI_LO, R88.F32 ;  /* 0x000000581818724a */ /* 0x000fc40001000000 */
[----:B------:R-:W-:-:S03]  /*4060*/  FMUL2 R52, R52.F32x2.HI_LO, R88.F32 ;  /* 0x000000583434724a */ /* 0x000fc60001000000 */
[----:B------:R-:W-:Y:S02]  /*4070*/  F2FP.BF16.F32.PACK_AB R15, R25, R24 ;  /* 0x00000018190f723e */ /* 0x000fe400000010ff */
[----:B------:R-:W-:Y:S02]  /*4080*/  F2FP.BF16.F32.PACK_AB R18, R53, R52 ;  /* 0x000000343512723e */ /* 0x000fe400000010ff */
[----:B------:R-:W-:Y:S01]  /*4090*/  FMNMX3.NAN R25, |R25|, |R59|, R32, !PT ;  /* 0x4000003b19197276 */ /* 0x000fe20007820220 */
[----:B------:R1:W-:Y:S01]  /*40a0*/  STS.128 [R117], R12 ;  /* 0x0000000c75007388 */ /* 0x0003e20000000c00 */
[----:B------:R-:W-:Y:S02]  /*40b0*/  FMNMX3.NAN R24, |R24|, |R58|, R33, !PT ;  /* 0x4000003a18187276 */ /* 0x000fe40007820221 */
[----:B------:R-:W-:Y:S01]  /*40c0*/  FMNMX3.NAN R3, |R3|, |R53|, R30, !PT ;  /* 0x4000003503037276 */ /* 0x000fe2000782021e */
[----:B------:R1:W-:Y:S01]  /*40d0*/  STS.128 [R118], R8 ;  /* 0x0000000876007388 */ /* 0x0003e20000000c00 */
[----:B------:R-:W-:-:S02]  /*40e0*/  FMNMX3.NAN R2, |R2|, |R52|, R31, !PT ;  /* 0x4000003402027276 */ /* 0x000fc4000782021f */
[----:B------:R-:W-:Y:S01]  /*40f0*/  FMNMX.NAN R25, R28, R25, !PT ;  /* 0x000000191c197209 */ /* 0x000fe20007820000 */
[----:B------:R1:W-:Y:S01]  /*4100*/  STS.128 [R119], R16 ;  /* 0x0000001077007388 */ /* 0x0003e20000000c00 */
[----:B------:R-:W-:Y:S02]  /*4110*/  FMNMX.NAN R24, R29, R24, !PT ;  /* 0x000000181d187209 */ /* 0x000fe40007820000 */
[----:B------:R-:W-:Y:S01]  /*4120*/  FMNMX3.NAN R3, R26, R3, R25, !PT ;  /* 0x000000031a037276 */ /* 0x000fe20007820019 */
[----:B------:R1:W-:Y:S01]  /*4130*/  STS.128 [R120], R4 ;  /* 0x0000000478007388 */ /* 0x0003e20000000c00 */
[----:B------:R-:W-:Y:S01]  /*4140*/  FMNMX3.NAN R2, R27, R2, R24, !PT ;  /* 0x000000021b027276 */ /* 0x000fe20007820018 */
[----:B------:R2:W-:Y:S06]  /*4150*/  MEMBAR.ALL.CTA ;  /* 0x0000000000007992 */ /* 0x0005ec0000008000 */
[----:B--2---:R-:W2:Y:S01]  /*4160*/  FENCE.VIEW.ASYNC.S ;  /* 0x00000000000073c6 */ /* 0x004ea20000000000 */
[----:B------:R-:W-:-:S04]  /*4170*/  FMNMX3.NAN R2, R2, R3, RZ, !PT ;  /* 0x0000000302027276 */ /* 0x000fc800078200ff */
[----:B------:R-:W-:Y:S01]  /*4180*/  FMNMX R131, R2, R131, !PT ;  /* 0x0000008302837209 */ /* 0x000fe20007800000 */
[----:B--2---:R-:W-:Y:S06]  /*4190*/  BAR.SYNC.DEFER_BLOCKING 0x2, 0x80 ;  /* 0x0082000000007b1d */ /* 0x004fec0000010000 */
[----:B------:R-:W-:Y:S05]  /*41a0*/  @P2 BRA `(.L_x_56) ;  /* 0x0000000000442947 */ /* 0x000fea0003800000 */
[----:B------:R-:W-:Y:S01]  /*41b0*/  IMAD R126, R89, 0x4, R126 ;  /* 0x00000004597e7824 */ /* 0x000fe200078e027e */
[----:B------:R-:W-:Y:S01]  /*41c0*/  UIADD3 UR12, UP0, UPT, UR10, 0x2c0, URZ ;  /* 0x000002c00a0c7890 */ /* 0x000fe2000ff1e0ff */
[----:B------:R-:W-:Y:S02]  /*41d0*/  PLOP3.LUT P0, PT, PT, PT, PT, 0x80, 0x8 ;  /* 0x000000000008781c */ /* 0x000fe40003f0f070 */
[----:B------:R-:W-:Y:S01]  /*41e0*/  IADD3 R2, PT, PT, R87, 0x4400, RZ ;  /* 0x0000440057027810 */ /* 0x000fe20007ffe0ff */
[----:B------:R-:W-:Y:S01]  /*41f0*/  IMAD.SHL.U32 R126, R126, 0x20, RZ ;  /* 0x000000207e7e7824 */ /* 0x000fe200078e00ff */
[----:B------:R-:W-:-:S12]  /*4200*/  UIADD3.X UR13, UPT, UPT, URZ, UR11, URZ, UP0, !UPT ;  /* 0x0000000bff0d7290 */ /* 0x000fd800087fe4ff */
.L_x_57:
        /* <DEDUP_REMOVED lines=9> */
[----:B--2---:R-:W-:Y:S05]  /*42a0*/  @P0 BRA.U.ANY `(.L_x_57) ;  /* 0xfffffffd00d80947 */ /* 0x004fea000393ffff */
[----:B------:R0:W-:Y:S02]  /*42b0*/  UTMACMDFLUSH ;  /* 0x00000000000079b7 */ /* 0x0001e40000000000 */
.L_x_56:
[----:B------:R-:W-:Y:S01]  /*42c0*/  BAR.SYNC.DEFER_BLOCKING 0x2, 0x80 ;  /* 0x0082000000007b1d */ /* 0x000fe20000010000 */
[----:B------:R-:W-:Y:S02]  /*42d0*/  IADD3 R129, PT, PT, R129, 0x1, RZ ;  /* 0x0000000181817810 */ /* 0x000fe40007ffe0ff */
[----:B------:R-:W-:-:S03]  /*42e0*/  IADD3 R130, PT, PT, R130, -0x1, RZ ;  /* 0xffffffff82827810 */ /* 0x000fc60007ffe0ff */
[----:B------:R-:W-:Y:S05]  /*42f0*/  @!P3 BRA `(.L_x_58) ;  /* 0xffffffe800e4b947 */ /* 0x000fea000383ffff */
[-C--:B------:R-:W-:Y:S01]  /*4300*/  LEA R3, R108, R87.reuse, 0x3 ;  /* 0x000000576c037211 */ /* 0x080fe200078e18ff */
[----:B------:R-:W-:Y:S01]  /*4310*/  BSSY B0, `(.L_x_59) ;  /* 0x0000005000007945 */ /* 0x000fe20003800000 */
[----:B-1----:R-:W-:Y:S02]  /*4320*/  SHF.L.U32 R4, R106, 0x1f, RZ ;  /* 0x0000001f6a047819 */ /* 0x002fe400000006ff */
[----:B------:R-:W-:Y:S02]  /*4330*/  LEA R91, R108, R87, 0x4 ;  /* 0x000000576c5b7211 */ /* 0x000fe400078e20ff */
[----:B------:R-:W1:Y:S02]  /*4340*/  SYNCS.PHASECHK.TRANS64.TRYWAIT P0, [R3+URZ+0x40], R4 ;  /* 0x00004004030075a7 */ /* 0x000e6400080011ff */
[----:B-1----:R-:W-:Y:S05]  /*4350*/  @!P0 BRA `(.L_x_60) ;  /* 0x0000000800c08947 */ /* 0x002fea0003800000 */
.L_x_92:
[----:B------:R-:W-:Y:S05]  /*4360*/  BSYNC B0 ;  /* 0x0000000000007941 */ /* 0x000fea0003800000 */
.L_x_59:
[----:B------:R-:W2:Y:S01]  /*4370*/  LDS.128 R88, [R91+0x2c810] ;  /* 0x02c810005b587984 */ /* 0x000ea20000000c00 */
[----:B------:R-:W-:Y:S01]  /*4380*/  CREDUX.MAXABS.F32.NAN UR4, R131 ;  /* 0x00000000830472cc */ /* 0x000fe20000006400 */
[----:B------:R-:W-:Y:S01]  /*4390*/  BSSY.RECONVERGENT B0, `(.L_x_61) ;  /* 0x0000013000007945 */ /* 0x000fe20003800200 */
[----:B------:R-:W-:Y:S01]  /*43a0*/  ISETP.NE.AND P0, PT, R102, RZ, PT ;  /* 0x000000ff6600720c */ /* 0x000fe20003f05270 */
[----:B------:R3:W-:Y:S06]  /*43b0*/  MEMBAR.ALL.CTA ;  /* 0x0000000000007992 */ /* 0x0007ec0000008000 */
[----:B---3--:R-:W3:Y:S01]  /*43c0*/  FENCE.VIEW.ASYNC.S ;  /* 0x00000000000073c6 */ /* 0x008ee20000000000 */
[----:B------:R-:W-:-:S03]  /*43d0*/  VIADD R108, R108, 0x1 ;  /* 0x000000016c6c7836 */ /* 0x000fc60000000000 */
[----:B------:R-:W-:Y:S01]  /*43e0*/  IMAD.U32 R2, RZ, RZ, UR4 ;  /* 0x00000004ff027e24 */ /* 0x000fe2000f8e00ff */
[----:B---3--:R3:W-:Y:S04]  /*43f0*/  SYNCS.ARRIVE.TRANS64.ART0 RZ, [R3+URZ+0x50], R0 ;  /* 0x0000500003ff79a7 */ /* 0x0087e800085000ff */
[----:B------:R3:W-:Y:S01]  /*4400*/  @!P0 STS [R121+0x2c800], R2 ;  /* 0x02c8000279008388 */ /* 0x0007e20000000800 */
[----:B------:R-:W-:Y:S01]  /*4410*/  BAR.SYNC.DEFER_BLOCKING 0x2, 0x80 ;  /* 0x0082000000007b1d */ /* 0x000fe20000010000 */
[----:B------:R-:W-:-:S13]  /*4420*/  LOP3.LUT P0, RZ, R123, R102, RZ, 0xfc, !PT ;  /* 0x000000667bff7212 */ /* 0x000fda000780fcff */
[----:B------:R-:W-:Y:S05]  /*4430*/  @P0 BRA `(.L_x_62) ;  /* 0x0000000000200947 */ /* 0x000fea0003800000 */
[----:B------:R-:W-:Y:S01]  /*4440*/  IMAD.U32 R87, RZ, RZ, UR7 ;  /* 0x00000007ff577e24 */ /* 0x000fe2000f8e00ff */
[----:B------:R-:W4:Y:S04]  /*4450*/  LDCU.64 UR4, c[0x0][0x740] ;  /* 0x0000e800ff0477ac */ /* 0x000f280008000a00 */
[----:B-1----:R-:W1:Y:S01]  /*4460*/  LDS.128 R4, [R87+0x2c800] ;  /* 0x02c8000057047984 */ /* 0x002e620000000c00 */
[----:B---34-:R-:W-:-:S04]  /*4470*/  LEA R2, P0, R103, UR4, 0x2 ;  /* 0x0000000467027c11 */ /* 0x018fc8000f8010ff */
[----:B------:R-:W-:Y:S02]  /*4480*/  LEA.HI.X R3, R103, UR5, R86, 0x2, P0 ;  /* 0x0000000567037c11 */ /* 0x000fe400080f1456 */
[----:B-1----:R-:W-:-:S04]  /*4490*/  FMNMX3 R4, R4, RZ, R5, !PT ;  /* 0x000000ff04047276 */ /* 0x002fc80007800005 */
[----:B------:R-:W-:-:S05]  /*44a0*/  FMNMX3 R7, R4, R6, R7, !PT ;  /* 0x0000000604077276 */ /* 0x000fca0007800007 */
[----:B------:R4:W-:Y:S02]  /*44b0*/  REDG.E.MAX.S32.STRONG.GPU desc[UR22][R2.64], R7 ;  /* 0x000000070200798e */ /* 0x0009e4000d12e316 */
.L_x_62:
[----:B------:R-:W-:Y:S05]  /*44c0*/  BSYNC.RECONVERGENT B0 ;  /* 0x0000000000007941 */ /* 0x000fea0003800200 */
.L_x_61:
[----:B--2---:R-:W-:Y:S02]  /*44d0*/  ISETP.NE.AND P0, PT, R91, 0x1, PT ;  /* 0x000000015b00780c */ /* 0x004fe40003f05270 */
[----:B------:R-:W-:-:S04]  /*44e0*/  ISETP.NE.AND P1, PT, R108, 0x2, PT ;  /* 0x000000026c00780c */ /* 0x000fc80003f25270 */
[----:B-1-34-:R-:W-:Y:S02]  /*44f0*/  SEL R3, RZ, 0x1, P1 ;  /* 0x00000001ff037807 */ /* 0x01afe40000800000 */
[----:B------:R-:W-:Y:S02]  /*4500*/  SEL R108, R108, RZ, P1 ;  /* 0x000000ff6c6c7207 */ /* 0x000fe40000800000 */
[----:B------:R-:W-:-:S03]  /*4510*/  LOP3.LUT R106, R106, R3, RZ, 0x3c, !PT ;  /* 0x000000036a6a7212 */ /* 0x000fc600078e3cff */
[----:B------:R-:W-:Y:S05]  /*4520*/  @!P0 BRA `(.L_x_63) ;  /* 0xffffffe800148947 */ /* 0x000fea000383ffff */
.L_x_50:
[----:B------:R-:W-:-:S13]  /*4530*/  ISETP.NE.AND P0, PT, R123, RZ, PT ;  /* 0x000000ff7b00720c */ /* 0x000fda0003f05270 */
[----:B------:R-:W-:Y:S05]  /*4540*/  @P0 BRA `(.L_x_64) ;  /* 0x00000000001c0947 */ /* 0x000fea0003800000 */
[----:B------:R-:W2:Y:S01]  /*4550*/  S2UR UR4, SR_CgaCtaId ;  /* 0x00000000000479c3 */ /* 0x000ea20000008800 */
[----:B------:R-:W-:Y:S01]  /*4560*/  ELECT P1, URZ, PT ;  /* 0x0000000000ff782f */ /* 0x000fe20003820000 */
[----:B------:R-:W-:Y:S01]  /*4570*/  HFMA2 R2, -RZ, RZ, 0, 5.9604644775390625e-08 ;  /* 0x00000001ff027431 */ /* 0x000fe200000001ff */
[----:B------:R-:W-:-:S05]  /*4580*/  UMOV UR5, 0x40 ;  /* 0x0000004000057882 */ /* 0x000fca0000000000 */
[----:B------:R-:W-:Y:S01]  /*4590*/  UVIRTCOUNT.DEALLOC.SMPOOL 0x80 ;  /* 0x000000800000784c */ /* 0x000fe20000000000 */
[----:B--2---:R-:W-:-:S09]  /*45a0*/  ULEA UR4, UR4, UR5, 0x18 ;  /* 0x0000000504047291 */ /* 0x004fd2000f8ec0ff */
[----:B------:R2:W-:Y:S03]  /*45b0*/  @P1 STS.U8 [UR4], R2 ;  /* 0x00000002ff001988 */ /* 0x0005e60008000004 */
.L_x_64:
[----:B------:R-:W-:Y:S06]  /*45c0*/  BAR.SYNC.DEFER_BLOCKING 0x2, 0x80 ;  /* 0x0082000000007b1d */ /* 0x000fec0000010000 */
[----:B------:R-:W-:Y:S05]  /*45d0*/  @P0 BRA `(.L_x_65) ;  /* 0x00000000009c0947 */ /* 0x000fea0003800000 */
[----:B------:R-:W3:Y:S01]  /*45e0*/  S2UR UR5, SR_CgaCtaId ;  /* 0x00000000000579c3 */ /* 0x000ee20000008800 */
[----:B------:R-:W-:Y:S01]  /*45f0*/  NOP ;  /* 0x0000000000007918 */ /* 0x000fe20000000000 */
[----:B------:R-:W-:Y:S01]  /*4600*/  UMOV UR4, 0x50 ;  /* 0x0000005000047882 */ /* 0x000fe20000000000 */
[----:B------:R-:W-:Y:S01]  /*4610*/  LOP3.LUT R4, R122, 0xffff, RZ, 0xc0, !PT ;  /* 0x0000ffff7a047812 */ /* 0x000fe200078ec0ff */
[----:B------:R-:W-:-:S03]  /*4620*/  IMAD.MOV.U32 R3, RZ, RZ, 0xffff ;  /* 0x0000ffffff037424 */ /* 0x000fc600078e00ff */
[----:B------:R-:W-:-:S04]  /*4630*/  SHF.R.U32.HI R4, RZ, 0x5, R4 ;  /* 0x00000005ff047819 */ /* 0x000fc80000011604 */
[----:B------:R-:W-:Y:S01]  /*4640*/  SHF.L.U32 R3, R3, R4, RZ ;  /* 0x0000000403037219 */ /* 0x000fe200000006ff */
[----:B------:R-:W-:-:S05]  /*4650*/  VIADD R5, R4, 0x10 ;  /* 0x0000001004057836 */ /* 0x000fca0000000000 */
[----:B------:R-:W-:Y:S01]  /*4660*/  SHF.L.U32 R0, R0, R5, RZ ;  /* 0x0000000500007219 */ /* 0x000fe200000006ff */
[----:B---3--:R-:W-:-:S03]  /*4670*/  ULEA UR5, UR5, UR4, 0x18 ;  /* 0x0000000405057291 */ /* 0x008fc6000f8ec0ff */
[----:B------:R-:W-:-:S04]  /*4680*/  LOP3.LUT R5, R0, R3, RZ, 0xfc, !PT ;  /* 0x0000000300057212 */ /* 0x000fc800078efcff */
[C---:B------:R-:W-:Y:S02]  /*4690*/  LOP3.LUT R3, R5.reuse, 0xffff, RZ, 0xc0, !PT ;  /* 0x0000ffff05037812 */ /* 0x040fe400078ec0ff */
[----:B--2---:R-:W2:Y:S02]  /*46a0*/  LDS R2, [UR5] ;  /* 0x00000005ff027984 */ /* 0x004ea40008000800 */
[----:B--2---:R-:W-:-:S04]  /*46b0*/  LOP3.LUT R0, R5, 0xffff, R2, 0x80, !PT ;  /* 0x0000ffff05007812 */ /* 0x004fc800078e8002 */
[----:B------:R-:W-:-:S13]  /*46c0*/  ISETP.NE.AND P0, PT, R0, R3, PT ;  /* 0x000000030000720c */ /* 0x000fda0003f05270 */
[----:B------:R-:W-:Y:S05]  /*46d0*/  @P0 BRA `(.L_x_66) ;  /* 0x0000000000500947 */ /* 0x000fea0003800000 */
[----:B------:R-:W-:Y:S02]  /*46e0*/  SHF.R.U32.HI R0, RZ, 0x10, R2 ;  /* 0x00000010ff007819 */ /* 0x000fe40000011602 */
[----:B------:R-:W-:-:S04]  /*46f0*/  SHF.R.U32.HI R3, RZ, 0x10, R5 ;  /* 0x00000010ff037819 */ /* 0x000fc80000011605 */
[----:B------:R-:W-:-:S04]  /*4700*/  LOP3.LUT R0, R0, R3, RZ, 0xc0, !PT ;  /* 0x0000000300007212 */ /* 0x000fc800078ec0ff */
[----:B------:R-:W-:-:S13]  /*4710*/  ISETP.NE.AND P0, PT, R0, R3, PT ;  /* 0x000000030000720c */ /* 0x000fda0003f05270 */
[----:B------:R-:W-:Y:S05]  /*4720*/  @P0 BRA `(.L_x_67) ;  /* 0x0000000000300947 */ /* 0x000fea0003800000 */
[----:B------:R-:W-:Y:S01]  /*4730*/  R2UR UR8, R5 ;  /* 0x00000000050872ca */ /* 0x000fe200000e0000 */
[----:B------:R-:W2:Y:S01]  /*4740*/  S2R R2, SR_LANEID ;  /* 0x0000000000027919 */ /* 0x000ea20000000000 */
[----:B------:R-:W-:Y:S02]  /*4750*/  VOTEU.ANY UR6, UPT, PT ;  /* 0x0000000000067886 */ /* 0x000fe400038e0100 */
[----:B------:R-:W-:-:S09]  /*4760*/  UFLO.U32 UR6, UR6 ;  /* 0x00000006000672bd */ /* 0x000fd200080e0000 */
[----:B------:R-:W-:-:S06]  /*4770*/  ULOP3.LUT UR8, URZ, UR8, URZ, 0x33, !UPT ;  /* 0x00000008ff087292 */ /* 0x000fcc000f8e33ff */
[----:B------:R-:W-:-:S04]  /*4780*/  IMAD.U32 R0, RZ, RZ, UR8 ;  /* 0x00000008ff007e24 */ /* 0x000fc8000f8e00ff */
[----:B------:R-:W3:Y:S02]  /*4790*/  REDUX UR4, R0 ;  /* 0x00000000000473c4 */ /* 0x000ee40000000000 */
[----:B------:R4:W-:Y:S01]  /*47a0*/  UTCATOMSWS.AND URZ, UR8 ;  /* 0x0000000800ff79e3 */ /* 0x0009e20008000000 */
[----:B--2---:R-:W-:Y:S01]  /*47b0*/  ISETP.EQ.U32.AND P0, PT, R2, UR6, PT ;  /* 0x0000000602007c0c */ /* 0x004fe2000bf02070 */
[----:B---3--:R-:W-:-:S12]  /*47c0*/  IMAD.U32 R2, RZ, RZ, UR4 ;  /* 0x00000004ff027e24 */ /* 0x008fd8000f8e00ff */
[----:B------:R4:W-:Y:S01]  /*47d0*/  @P0 ATOMS.AND RZ, [UR5], R2 ;  /* 0x00000002ffff098c */ /* 0x0009e2000a800005 */
[----:B------:R-:W-:Y:S05]  /*47e0*/  BRA `(.L_x_68) ;  /* 0x0000000000147947 */ /* 0x000fea0003800000 */
.L_x_67:
[----:B------:R-:W-:Y:S02]  /*47f0*/  MOV R2, 0x4810 ;  /* 0x0000481000027802 */ /* 0x000fe40000000f00 */
[----:B-1----:R-:W-:Y:S05]  /*4800*/  CALL.REL.NOINC `($__internal_0_$__cuda_sm10x_tcgen05_guardrail_trap_col_being_dealloced_not_returned_by_alloc) ;  /* 0x0000000400ac7944 */ /* 0x002fea0003c00000 */
[----:B------:R-:W-:Y:S05]  /*4810*/  BRA `(.L_x_68) ;  /* 0x0000000000087947 */ /* 0x000fea0003800000 */
.L_x_66:
[----:B------:R-:W-:Y:S02]  /*4820*/  MOV R2, 0x4840 ;  /* 0x0000484000027802 */ /* 0x000fe40000000f00 */
[----:B-1----:R-:W-:Y:S05]  /*4830*/  CALL.REL.NOINC `($__internal_2_$__cuda_sm10x_tcgen05_guardrail_trap_unallocated_columns_being_dealloced) ;  /* 0x0000000400b87944 */ /* 0x002fea0003c00000 */
.L_x_68:
[----:B------:R-:W-:Y:S01]  /*4840*/  NOP ;  /* 0x0000000000007918 */ /* 0x000fe20000000000 */
.L_x_65:
[----:B------:R-:W-:-:S04]  /*4850*/  DEPBAR.LE SB0, 0x0 ;  /* 0x000080000000791a */ /* 0x000fc80000000000 */
[----:B------:R-:W-:-:S04]  /*4860*/  DEPBAR.LE SB0, 0x0 ;  /* 0x000080000000791a */ /* 0x000fc80000000000 */
[----:B----4-:R-:W-:Y:S05]  /*4870*/  EXIT ;  /* 0x000000000000794d */ /* 0x010fea0003800000 */
.L_x_20:
[----:B------:R-:W-:-:S07]  /*4880*/  MOV R20, R21 ;  /* 0x0000001500147202 */ /* 0x000fce0000000f00 */
.L_x_69:
[----:B----4-:R4:W3:Y:S02]  /*4890*/  SYNCS.PHASECHK.TRANS64.TRYWAIT P0, [R14+URZ+0x50], R21 ;  /* 0x000050150e0075a7 */ /* 0x0108e400080011ff */
[----:B---3--:R-:W-:Y:S05]  /*48a0*/  @!P0 NANOSLEEP.SYNCS 0x989680 ;  /* 0x009896800000895d */ /* 0x008fea0003900000 */
[----:B------:R-:W3:Y:S02]  /*48b0*/  @!P0 SYNCS.PHASECHK.TRANS64 P0, [R14+URZ+0x50], R21 ;  /* 0x000050150e0085a7 */ /* 0x000ee400080010ff */
[----:B---3--:R-:W-:Y:S05]  /*48c0*/  @!P0 BRA `(.L_x_69) ;  /* 0xfffffffc00f08947 */ /* 0x008fea000383ffff */
[----:B------:R-:W-:Y:S05]  /*48d0*/  BRA `(.L_x_70) ;  /* 0xffffffc4006c7947 */ /* 0x000fea000383ffff */
.L_x_22:
[----:B------:R-:W-:-:S07]  /*48e0*/  MOV R7, R6 ;  /* 0x0000000600077202 */ /* 0x000fce0000000f00 */
.L_x_71:
[----:B--2---:R2:W3:Y:S02]  /*48f0*/  SYNCS.PHASECHK.TRANS64.TRYWAIT P0, [R2+URZ+0x50], R7 ;  /* 0x00005007020075a7 */ /* 0x0044e400080011ff */
[----:B---3--:R-:W-:Y:S05]  /*4900*/  @!P0 NANOSLEEP.SYNCS 0x989680 ;  /* 0x009896800000895d */ /* 0x008fea0003900000 */
[----:B------:R-:W3:Y:S02]  /*4910*/  @!P0 SYNCS.PHASECHK.TRANS64 P0, [R2+URZ+0x50], R7 ;  /* 0x00005007020085a7 */ /* 0x000ee400080010ff */
[----:B---3--:R-:W-:Y:S05]  /*4920*/  @!P0 BRA `(.L_x_71) ;  /* 0xfffffffc00f08947 */ /* 0x008fea000383ffff */
[----:B------:R-:W-:Y:S05]  /*4930*/  BRA `(.L_x_72) ;  /* 0xffffffc800187947 */ /* 0x000fea000383ffff */
.L_x_23:
[----:B------:R-:W-:-:S07]  /*4940*/  MOV R9, R8 ;  /* 0x0000000800097202 */ /* 0x000fce0000000f00 */
.L_x_73:
[----:B--2---:R2:W3:Y:S02]  /*4950*/  SYNCS.PHASECHK.TRANS64.TRYWAIT P0, [R3+URZ+0x50], R9 ;  /* 0x00005009030075a7 */ /* 0x0044e400080011ff */
[----:B---3--:R-:W-:Y:S05]  /*4960*/  @!P0 NANOSLEEP.SYNCS 0x989680 ;  /* 0x009896800000895d */ /* 0x008fea0003900000 */
[----:B------:R-:W3:Y:S02]  /*4970*/  @!P0 SYNCS.PHASECHK.TRANS64 P0, [R3+URZ+0x50], R9 ;  /* 0x00005009030085a7 */ /* 0x000ee400080010ff */
[----:B---3--:R-:W-:Y:S05]  /*4980*/  @!P0 BRA `(.L_x_73) ;  /* 0xfffffffc00f08947 */ /* 0x008fea000383ffff */
[----:B------:R-:W-:Y:S05]  /*4990*/  BRA `(.L_x_15) ;  /* 0xffffffc8004c7947 */ /* 0x000fea000383ffff */
.L_x_25:
[----:B------:R-:W-:-:S07]  /*49a0*/  MOV R0, UR32 ;  /* 0x0000002000007c02 */ /* 0x000fce0008000f00 */
.L_x_74:
[----:B---3--:R3:W4:Y:S02]  /*49b0*/  SYNCS.PHASECHK.TRANS64.TRYWAIT P0, [R0+URZ+0x40], RZ ;  /* 0x000040ff000075a7 */ /* 0x00872400080011ff */
[----:B----4-:R-:W-:Y:S05]  /*49c0*/  @!P0 NANOSLEEP.SYNCS 0x989680 ;  /* 0x009896800000895d */ /* 0x010fea0003900000 */
[----:B------:R-:W4:Y:S02]  /*49d0*/  @!P0 SYNCS.PHASECHK.TRANS64 P0, [R0+URZ+0x40], RZ ;  /* 0x000040ff000085a7 */ /* 0x000f2400080010ff */
[----:B----4-:R-:W-:Y:S05]  /*49e0*/  @!P0 BRA `(.L_x_74) ;  /* 0xfffffffc00f08947 */ /* 0x010fea000383ffff */
[----:B------:R-:W-:Y:S05]  /*49f0*/  BRA `(.L_x_75) ;  /* 0xffffffc8004c7947 */ /* 0x000fea000383ffff */
.L_x_28:
[----:B------:R-:W-:Y:S02]  /*4a00*/  MOV R6, UR9 ;  /* 0x0000000900067c02 */ /* 0x000fe40008000f00 */
[----:B------:R-:W-:Y:S02]  /*4a10*/  MOV R7, UR9 ;  /* 0x0000000900077c02 */ /* 0x000fe40008000f00 */
[----:B------:R-:W-:-:S07]  /*4a20*/  MOV R3, UR5 ;  /* 0x0000000500037c02 */ /* 0x000fce0008000f00 */
.L_x_76:
[----:B--2---:R2:W3:Y:S02]  /*4a30*/  SYNCS.PHASECHK.TRANS64.TRYWAIT P0, [R3+URZ+0x18], R7 ;  /* 0x00001807030075a7 */ /* 0x0044e400080011ff */
[----:B---3--:R-:W-:Y:S05]  /*4a40*/  @!P0 NANOSLEEP.SYNCS 0x989680 ;  /* 0x009896800000895d */ /* 0x008fea0003900000 */
[----:B------:R-:W3:Y:S02]  /*4a50*/  @!P0 SYNCS.PHASECHK.TRANS64 P0, [R3+URZ+0x18], R7 ;  /* 0x00001807030085a7 */ /* 0x000ee400080010ff */
[----:B---3--:R-:W-:Y:S05]  /*4a60*/  @!P0 BRA `(.L_x_76) ;  /* 0xfffffffc00f08947 */ /* 0x008fea000383ffff */
[----:B------:R-:W-:Y:S05]  /*4a70*/  BRA `(.L_x_27) ;  /* 0xffffffcc00187947 */ /* 0x000fea000383ffff */
.L_x_30:
[----:B------:R-:W-:-:S07]  /*4a80*/  MOV R5, R4 ;  /* 0x0000000400057202 */ /* 0x000fce0000000f00 */
.L_x_77:
[----:B---3--:R3:W4:Y:S02]  /*4a90*/  SYNCS.PHASECHK.TRANS64.TRYWAIT P0, [R3+URZ+0x40], R5 ;  /* 0x00004005030075a7 */ /* 0x00872400080011ff */
[----:B----4-:R-:W-:Y:S05]  /*4aa0*/  @!P0 NANOSLEEP.SYNCS 0x989680 ;  /* 0x009896800000895d */ /* 0x010fea0003900000 */
[----:B------:R-:W4:Y:S02]  /*4ab0*/  @!P0 SYNCS.PHASECHK.TRANS64 P0, [R3+URZ+0x40], R5 ;  /* 0x00004005030085a7 */ /* 0x000f2400080010ff */
[----:B----4-:R-:W-:Y:S05]  /*4ac0*/  @!P0 BRA `(.L_x_77) ;  /* 0xfffffffc00f08947 */ /* 0x010fea000383ffff */
[----:B------:R-:W-:Y:S05]  /*4ad0*/  BRA `(.L_x_78) ;  /* 0xffffffcc006c7947 */ /* 0x000fea000383ffff */
.L_x_32:
[----:B------:R-:W-:Y:S02]  /*4ae0*/  MOV R2, UR5 ;  /* 0x0000000500027c02 */ /* 0x000fe40008000f00 */
[----:B--2---:R-:W-:Y:S02]  /*4af0*/  MOV R3, UR5 ;  /* 0x0000000500037c02 */ /* 0x004fe40008000f00 */
[----:B------:R-:W-:-:S07]  /*4b00*/  MOV R0, UR4 ;  /* 0x0000000400007c02 */ /* 0x000fce0008000f00 */
.L_x_79:
[----:B--2---:R2:W3:Y:S02]  /*4b10*/  SYNCS.PHASECHK.TRANS64.TRYWAIT P0, [R0+URZ+0x18], R3 ;  /* 0x00001803000075a7 */ /* 0x0044e400080011ff */
[----:B---3--:R-:W-:Y:S05]  /*4b20*/  @!P0 NANOSLEEP.SYNCS 0x989680 ;  /* 0x009896800000895d */ /* 0x008fea0003900000 */
[----:B------:R-:W3:Y:S02]  /*4b30*/  @!P0 SYNCS.PHASECHK.TRANS64 P0, [R0+URZ+0x18], R3 ;  /* 0x00001803000085a7 */ /* 0x000ee400080010ff */
[----:B---3--:R-:W-:Y:S05]  /*4b40*/  @!P0 BRA `(.L_x_79) ;  /* 0xfffffffc00f08947 */ /* 0x008fea000383ffff */
[----:B------:R-:W-:Y:S05]  /*4b50*/  BRA `(.L_x_80) ;  /* 0xffffffcc00bc7947 */ /* 0x000fea000383ffff */
.L_x_34:
[----:B------:R-:W-:-:S07]  /*4b60*/  MOV R2, UR12 ;  /* 0x0000000c00027c02 */ /* 0x000fce0008000f00 */
.L_x_81:
[----:B---3--:R3:W4:Y:S02]  /*4b70*/  SYNCS.PHASECHK.TRANS64.TRYWAIT P0, [R2+URZ+0x40], RZ ;  /* 0x000040ff020075a7 */ /* 0x00872400080011ff */
[----:B----4-:R-:W-:Y:S05]  /*4b80*/  @!P0 NANOSLEEP.SYNCS 0x989680 ;  /* 0x009896800000895d */ /* 0x010fea0003900000 */
[----:B------:R-:W4:Y:S02]  /*4b90*/  @!P0 SYNCS.PHASECHK.TRANS64 P0, [R2+URZ+0x40], RZ ;  /* 0x000040ff020085a7 */ /* 0x000f2400080010ff */
[----:B----4-:R-:W-:Y:S05]  /*4ba0*/  @!P0 BRA `(.L_x_81) ;  /* 0xfffffffc00f08947 */ /* 0x010fea000383ffff */
[----:B------:R-:W-:Y:S05]  /*4bb0*/  BRA `(.L_x_82) ;  /* 0xffffffcc00d47947 */ /* 0x000fea000383ffff */
.L_x_37:
[----:B------:R-:W-:Y:S02]  /*4bc0*/  MOV R8, UR13 ;  /* 0x0000000d00087c02 */ /* 0x000fe40008000f00 */
[----:B------:R-:W-:Y:S02]  /*4bd0*/  MOV R9, UR13 ;  /* 0x0000000d00097c02 */ /* 0x000fe40008000f00 */
[----:B------:R-:W-:-:S07]  /*4be0*/  MOV R0, UR12 ;  /* 0x0000000c00007c02 */ /* 0x000fce0008000f00 */
.L_x_83:
[----:B--2---:R2:W3:Y:S02]  /*4bf0*/  SYNCS.PHASECHK.TRANS64.TRYWAIT P0, [R0+URZ+0x38], R9 ;  /* 0x00003809000075a7 */ /* 0x0044e400080011ff */
[----:B---3--:R-:W-:Y:S05]  /*4c00*/  @!P0 NANOSLEEP.SYNCS 0x989680 ;  /* 0x009896800000895d */ /* 0x008fea0003900000 */
[----:B------:R-:W3:Y:S02]  /*4c10*/  @!P0 SYNCS.PHASECHK.TRANS64 P0, [R0+URZ+0x38], R9 ;  /* 0x00003809000085a7 */ /* 0x000ee400080010ff */
[----:B---3--:R-:W-:Y:S05]  /*4c20*/  @!P0 BRA `(.L_x_83) ;  /* 0xfffffffc00f08947 */ /* 0x008fea000383ffff */
[----:B------:R-:W-:Y:S05]  /*4c30*/  BRA `(.L_x_36) ;  /* 0xffffffd400007947 */ /* 0x000fea000383ffff */
.L_x_39:
[----:B------:R-:W-:Y:S02]  /*4c40*/  MOV R8, UR25 ;  /* 0x0000001900087c02 */ /* 0x000fe40008000f00 */
[----:B------:R-:W-:Y:S02]  /*4c50*/  MOV R9, UR25 ;  /* 0x0000001900097c02 */ /* 0x000fe40008000f00 */
[----:B------:R-:W-:Y:S07]  /*4c60*/  MOV R0, UR13 ;  /* 0x0000000d00007c02 */ /* 0x000fee0008000f00 */
.L_x_84:
[----:B--2---:R2:W3:Y:S02]  /*4c70*/  SYNCS.PHASECHK.TRANS64.TRYWAIT P1, [R0+URZ], R9 ;  /* 0x00000009000075a7 */ /* 0x0044e400080211ff */
[----:B---3--:R-:W-:Y:S05]  /*4c80*/  @!P1 NANOSLEEP.SYNCS 0x989680 ;  /* 0x009896800000995d */ /* 0x008fea0003900000 */
[----:B------:R-:W3:Y:S02]  /*4c90*/  @!P1 SYNCS.PHASECHK.TRANS64 P1, [R0+URZ], R9 ;  /* 0x00000009000095a7 */ /* 0x000ee400080210ff */
[----:B---3--:R-:W-:Y:S05]  /*4ca0*/  @!P1 BRA `(.L_x_84) ;  /* 0xfffffffc00f09947 */ /* 0x008fea000383ffff */
[----:B------:R-:W-:Y:S05]  /*4cb0*/  BRA `(.L_x_38) ;  /* 0xffffffd4007c7947 */ /* 0x000fea000383ffff */
.L_x_41:
[-C--:B------:R-:W-:Y:S02]  /*4cc0*/  MOV R8, R4.reuse ;  /* 0x0000000400087202 */ /* 0x080fe40000000f00 */
[----:B------:R-:W-:-:S07]  /*4cd0*/  MOV R9, R4 ;  /* 0x0000000400097202 */ /* 0x000fce0000000f00 */
.L_x_85:
[----:B--2---:R2:W3:Y:S02]  /*4ce0*/  SYNCS.PHASECHK.TRANS64.TRYWAIT P0, [R3+URZ+0x40], R9 ;  /* 0x00004009030075a7 */ /* 0x0044e400080011ff */
[----:B---3--:R-:W-:Y:S05]  /*4cf0*/  @!P0 NANOSLEEP.SYNCS 0x989680 ;  /* 0x009896800000895d */ /* 0x008fea0003900000 */
[----:B------:R-:W3:Y:S02]  /*4d00*/  @!P0 SYNCS.PHASECHK.TRANS64 P0, [R3+URZ+0x40], R9 ;  /* 0x00004009030085a7 */ /* 0x000ee400080010ff */
[----:B---3--:R-:W-:Y:S05]  /*4d10*/  @!P0 BRA `(.L_x_85) ;  /* 0xfffffffc00f08947 */ /* 0x008fea000383ffff */
[----:B------:R-:W-:Y:S05]  /*4d20*/  BRA `(.L_x_86) ;  /* 0xffffffd400ec7947 */ /* 0x000fea000383ffff */
.L_x_43:
[----:B------:R-:W-:Y:S02]  /*4d30*/  MOV R2, UR35 ;  /* 0x0000002300027c02 */ /* 0x000fe40008000f00 */
[----:B--2---:R-:W-:Y:S02]  /*4d40*/  MOV R3, UR35 ;  /* 0x0000002300037c02 */ /* 0x004fe40008000f00 */
[----:B------:R-:W-:-:S07]  /*4d50*/  MOV R0, UR12 ;  /* 0x0000000c00007c02 */ /* 0x000fce0008000f00 */
.L_x_87:
[----:B--2---:R2:W3:Y:S02]  /*4d60*/  SYNCS.PHASECHK.TRANS64.TRYWAIT P0, [R0+URZ+0x38], R3 ;  /* 0x00003803000075a7 */ /* 0x0044e400080011ff */
[----:B---3--:R-:W-:Y:S05]  /*4d70*/  @!P0 NANOSLEEP.SYNCS 0x989680 ;  /* 0x009896800000895d */ /* 0x008fea0003900000 */
[----:B------:R-:W3:Y:S02]  /*4d80*/  @!P0 SYNCS.PHASECHK.TRANS64 P0, [R0+URZ+0x38], R3 ;  /* 0x00003803000085a7 */ /* 0x000ee400080010ff */
[----:B---3--:R-:W-:Y:S05]  /*4d90*/  @!P0 BRA `(.L_x_87) ;  /* 0xfffffffc00f08947 */ /* 0x008fea000383ffff */
[----:B------:R-:W-:Y:S05]  /*4da0*/  BRA `(.L_x_33) ;  /* 0xffffffd800147947 */ /* 0x000fea000383ffff */
.L_x_49:
[----:B-1----:R1:W4:Y:S02]  /*4db0*/  SYNCS.PHASECHK.TRANS64.TRYWAIT P0, [R87+URZ+0x40], RZ ;  /* 0x000040ff570075a7 */ /* 0x00232400080011ff */
[----:B----4-:R-:W-:Y:S05]  /*4dc0*/  @!P0 NANOSLEEP.SYNCS 0x989680 ;  /* 0x009896800000895d */ /* 0x010fea0003900000 */
[----:B------:R-:W4:Y:S02]  /*4dd0*/  @!P0 SYNCS.PHASECHK.TRANS64 P0, [R87+URZ+0x40], RZ ;  /* 0x000040ff570085a7 */ /* 0x000f2400080010ff */
[----:B----4-:R-:W-:Y:S05]  /*4de0*/  @!P0 BRA `(.L_x_49) ;  /* 0xfffffffc00f08947 */ /* 0x010fea000383ffff */
[----:B------:R-:W-:Y:S05]  /*4df0*/  BRA `(.L_x_88) ;  /* 0xffffffd800e87947 */ /* 0x000fea000383ffff */
.L_x_51:
[----:B------:R-:W-:-:S07]  /*4e00*/  MOV R3, R2 ;  /* 0x0000000200037202 */ /* 0x000fce0000000f00 */
.L_x_89:
[----:B--2---:R2:W3:Y:S02]  /*4e10*/  SYNCS.PHASECHK.TRANS64.TRYWAIT P0, [R87+URZ+0x30], R3 ;  /* 0x00003003570075a7 */ /* 0x0044e400080011ff */
[----:B---3--:R-:W-:Y:S05]  /*4e20*/  @!P0 NANOSLEEP.SYNCS 0x989680 ;  /* 0x009896800000895d */ /* 0x008fea0003900000 */
[----:B------:R-:W3:Y:S02]  /*4e30*/  @!P0 SYNCS.PHASECHK.TRANS64 P0, [R87+URZ+0x30], R3 ;  /* 0x00003003570085a7 */ /* 0x000ee400080010ff */
[----:B---3--:R-:W-:Y:S05]  /*4e40*/  @!P0 BRA `(.L_x_89) ;  /* 0xfffffffc00f08947 */ /* 0x008fea000383ffff */
[----:B------:R-:W-:Y:S05]  /*4e50*/  BRA `(.L_x_90) ;  /* 0xffffffdc00fc7947 */ /* 0x000fea000383ffff */
.L_x_60:
[----:B------:R-:W-:-:S07]  /*4e60*/  MOV R5, R4 ;  /* 0x0000000400057202 */ /* 0x000fce0000000f00 */
.L_x_91:
[----:B-1----:R1:W2:Y:S02]  /*4e70*/  SYNCS.PHASECHK.TRANS64.TRYWAIT P0, [R3+URZ+0x40], R5 ;  /* 0x00004005030075a7 */ /* 0x0022a400080011ff */
[----:B--2---:R-:W-:Y:S05]  /*4e80*/  @!P0 NANOSLEEP.SYNCS 0x989680 ;  /* 0x009896800000895d */ /* 0x004fea0003900000 */
[----:B------:R-:W2:Y:S02]  /*4e90*/  @!P0 SYNCS.PHASECHK.TRANS64 P0, [R3+URZ+0x40], R5 ;  /* 0x00004005030085a7 */ /* 0x000ea400080010ff */
[----:B--2---:R-:W-:Y:S05]  /*4ea0*/  @!P0 BRA `(.L_x_91) ;  /* 0xfffffffc00f08947 */ /* 0x004fea000383ffff */
[----:B------:R-:W-:Y:S05]  /*4eb0*/  BRA `(.L_x_92) ;  /* 0xfffffff400287947 */ /* 0x000fea000383ffff */
        .weak           $__internal_0_$__cuda_sm10x_tcgen05_guardrail_trap_col_being_dealloced_not_returned_by_alloc
        .type           $__internal_0_$__cuda_sm10x_tcgen05_guardrail_trap_col_being_dealloced_not_returned_by_alloc,@function
        .size           $__internal_0_$__cuda_sm10x_tcgen05_guardrail_trap_col_being_dealloced_not_returned_by_alloc,($__internal_1_$__cuda_sm10x_tcgen05_guardrail_trap_phase_invalid_during_alloc - $__internal_0_$__cuda_sm10x_tcgen05_guardrail_trap_col_being_dealloced_not_returned_by_alloc)
$__internal_0_$__cuda_sm10x_tcgen05_guardrail_trap_col_being_dealloced_not_returned_by_alloc:
[----:B------:R-:W-:Y:S05]  /*4ec0*/  BPT.TRAP 0x1 ;  /* 0x000000040000795c */ /* 0x000fea0000300000 */
[----:B------:R-:W-:-:S04]  /*4ed0*/  HFMA2 R3, -RZ, RZ, 0, 0 ;  /* 0x00000000ff037431 */ /* 0x000fc800000001ff */
[----:B------:R-:W-:Y:S05]  /*4ee0*/  RET.REL.NODEC R2 `(kernel_cutlass_kernel_cudnngrouped_gemmgrouped_gemm_swiglugrouped_gemm_swiglu_quantBlockScaledContiguousGroupedGemmKernel_object_at__TiledMMA_ThrLayoutVMNK11110000_PermutationMNK____MMAAt_0) ;  /* 0xffffffb002447950 */ /* 0x000fea0003c3ffff */
        .weak           $__internal_1_$__cuda_sm10x_tcgen05_guardrail_trap_phase_invalid_during_alloc
        .type           $__internal_1_$__cuda_sm10x_tcgen05_guardrail_trap_phase_invalid_during_alloc,@function
        .size           $__internal_1_$__cuda_sm10x_tcgen05_guardrail_trap_phase_invalid_during_alloc,($__internal_2_$__cuda_sm10x_tcgen05_guardrail_trap_unallocated_columns_being_dealloced - $__internal_1_$__cuda_sm10x_tcgen05_guardrail_trap_phase_invalid_during_alloc)
$__internal_1_$__cuda_sm10x_tcgen05_guardrail_trap_phase_invalid_during_alloc:
[----:B------:R-:W-:Y:S05]  /*4ef0*/  BPT.TRAP 0x1 ;  /* 0x000000040000795c */ /* 0x000fea0000300000 */
[----:B------:R-:W-:-:S04]  /*4f00*/  MOV R3, 0x0 ;  /* 0x0000000000037802 */ /* 0x000fc80000000f00 */
[----:B------:R-:W-:Y:S05]  /*4f10*/  RET.REL.NODEC R2 `(kernel_cutlass_kernel_cudnngrouped_gemmgrouped_gemm_swiglugrouped_gemm_swiglu_quantBlockScaledContiguousGroupedGemmKernel_object_at__TiledMMA_ThrLayoutVMNK11110000_PermutationMNK____MMAAt_0) ;  /* 0xffffffb002387950 */ /* 0x000fea0003c3ffff */
        .weak           $__internal_2_$__cuda_sm10x_tcgen05_guardrail_trap_unallocated_columns_being_dealloced
        .type           $__internal_2_$__cuda_sm10x_tcgen05_guardrail_trap_unallocated_columns_being_dealloced,@function
        .size           $__internal_2_$__cuda_sm10x_tcgen05_guardrail_trap_unallocated_columns_being_dealloced,(.L_x_96 - $__internal_2_$__cuda_sm10x_tcgen05_guardrail_trap_unallocated_columns_being_dealloced)
$__internal_2_$__cuda_sm10x_tcgen05_guardrail_trap_unallocated_columns_being_dealloced:
[----:B------:R-:W-:Y:S05]  /*4f20*/  BPT.TRAP 0x1 ;  /* 0x000000040000795c */ /* 0x000fea0000300000 */
[----:B------:R-:W-:-:S04]  /*4f30*/  HFMA2 R3, -RZ, RZ, 0, 0 ;  /* 0x00000000ff037431 */ /* 0x000fc800000001ff */
[----:B------:R-:W-:Y:S05]  /*4f40*/  RET.REL.NODEC R2 `(kernel_cutlass_kernel_cudnngrouped_gemmgrouped_gemm_swiglugrouped_gemm_swiglu_quantBlockScaledContiguousGroupedGemmKernel_object_at__TiledMMA_ThrLayoutVMNK11110000_PermutationMNK____MMAAt_0) ;  /* 0xffffffb0022c7950 */ /* 0x000fea0003c3ffff */
.L_x_93:
[----:B------:R-:W-:-:S00]  /*4f50*/  BRA `(.L_x_93) ;  /* 0xfffffffc00fc7947 */ /* 0x000fc0000383ffff */
[----:B------:R-:W-:-:S00]  /*4f60*/  NOP ;  /* 0x0000000000007918 */ /* 0x000fc00000000000 */
        /* <DEDUP_REMOVED lines=9> */
.L_x_96:


//--------------------- .nv.shared.kernel_cutlass_kernel_cudnngrouped_gemmgrouped_gemm_swiglugrouped_gemm_swiglu_quantBlockScaledContiguousGroupedGemmKernel_object_at__TiledMMA_ThrLayoutVMNK11110000_PermutationMNK____MMAAt_0 --------------------------
	.section	.nv.shared.kernel_cutlass_kernel_cudnngrouped_gemmgrouped_gemm_swiglugrouped_gemm_swiglu_quantBlockScaledContiguousGroupedGemmKernel_object_at__TiledMMA_ThrLayoutVMNK11110000_PermutationMNK____MMAAt_0,"aw",@nobits
	.sectionflags	@""
	.align	1024
	.zero		1024


//--------------------- .nv.shared.reserved.0     --------------------------
	.section	.nv.shared.reserved.0,"aw",@nobits
	.align	8
	.weak		__nv_reservedSMEM_offset_0_alias
	.size		__nv_reservedSMEM_offset_0_alias, 0, 64
	.other		__nv_reservedSMEM_offset_0_alias,@"STO_CUDA_RESERVED_SHARED STV_DEFAULT"
__nv_reservedSMEM_offset_0_alias:
	.zero		0
.nv.shared.reserved.0:
	.zero		64
	.weak		__nv_reservedSMEM_allocation_phase
	.type		__nv_reservedSMEM_allocation_phase,@object
	.size		__nv_reservedSMEM_allocation_phase,(.L_0 - __nv_reservedSMEM_allocation_phase)
__nv_reservedSMEM_allocation_phase:
	.zero		1
.L_0:
	.zero		7
	.weak		__nv_reservedSMEM_devtool_atexit_pc
	.type		__nv_reservedSMEM_devtool_atexit_pc,@object
	.size		__nv_reservedSMEM_devtool_atexit_pc,(__nv_reservedSMEM_allocation_mask - __nv_reservedSMEM_devtool_atexit_pc)
__nv_reservedSMEM_devtool_atexit_pc:
	.zero		8
	.weak		__nv_reservedSMEM_allocation_mask
	.type		__nv_reservedSMEM_allocation_mask,@object
	.size		__nv_reservedSMEM_allocation_mask,(.L_2 - __nv_reservedSMEM_allocation_mask)
__nv_reservedSMEM_allocation_mask:
	.zero		4
.L_2:


//--------------------- .nv.constant0.kernel_cutlass_kernel_cudnngrouped_gemmgrouped_gemm_swiglugrouped_gemm_swiglu_quantBlockScaledContiguousGroupedGemmKernel_object_at__TiledMMA_ThrLayoutVMNK11110000_PermutationMNK____MMAAt_0 --------------------------
	.section	.nv.constant0.kernel_cutlass_kernel_cudnngrouped_gemmgrouped_gemm_swiglugrouped_gemm_swiglu_quantBlockScaledContiguousGroupedGemmKernel_object_at__TiledMMA_ThrLayoutVMNK11110000_PermutationMNK____MMAAt_0,"a",@progbits
	.sectionflags	@""
	.align	4
.nv.constant0.kernel_cutlass_kernel_cudnngrouped_gemmgrouped_gemm_swiglugrouped_gemm_swiglu_quantBlockScaledContiguousGroupedGemmKernel_object_at__TiledMMA_ThrLayoutVMNK11110000_PermutationMNK____MMAAt_0:
	.zero		1924


//--------------------- SYMBOLS --------------------------

	.type		.nv.reservedSmem.offset0,@object
	.size		.nv.reservedSmem.offset0,0x4
	.type		.nv.reservedSmem.cap,@object
	.size		.nv.reservedSmem.cap,0x4
